//
// Generated by NVIDIA NVVM Compiler
//
// Compiler Build ID: CL-36424714
// Cuda compilation tools, release 13.0, V13.0.88
// Based on NVVM 20.0.0
//

.version 9.0
.target sm_100
.address_size 64

	// .globl	_Z9mapKernelPfS_i
// _ZZ11matMulTiledPfS_S_iE2As has been demoted
// _ZZ11matMulTiledPfS_S_iE2Bs has been demoted
.extern .shared .align 16 .b8 sdata[];

.visible .entry _Z9mapKernelPfS_i(
	.param .u64 .ptr .align 1 _Z9mapKernelPfS_i_param_0,
	.param .u64 .ptr .align 1 _Z9mapKernelPfS_i_param_1,
	.param .u32 _Z9mapKernelPfS_i_param_2
)
{
	.reg .pred 	%p<2>;
	.reg .b32 	%r<6>;
	.reg .b32 	%f<5>;
	.reg .b64 	%rd<8>;

	ld.param.u64 	%rd1, [_Z9mapKernelPfS_i_param_0];
	ld.param.u64 	%rd2, [_Z9mapKernelPfS_i_param_1];
	ld.param.u32 	%r2, [_Z9mapKernelPfS_i_param_2];
	mov.u32 	%r3, %ctaid.x;
	mov.u32 	%r4, %ntid.x;
	mov.u32 	%r5, %tid.x;
	mad.lo.s32 	%r1, %r3, %r4, %r5;
	setp.ge.s32 	%p1, %r1, %r2;
	@%p1 bra 	$L__BB0_2;
	cvta.to.global.u64 	%rd3, %rd1;
	cvta.to.global.u64 	%rd4, %rd2;
	mul.wide.s32 	%rd5, %r1, 4;
	add.s64 	%rd6, %rd3, %rd5;
	ld.global.f32 	%f1, [%rd6];
	add.f32 	%f2, %f1, %f1;
	fma.rn.f32 	%f3, %f1, %f1, %f2;
	add.f32 	%f4, %f3, 0f3F800000;
	add.s64 	%rd7, %rd4, %rd5;
	st.global.f32 	[%rd7], %f4;
$L__BB0_2:
	ret;

}
	// .globl	_Z11reduceBasicPfS_i
.visible .entry _Z11reduceBasicPfS_i(
	.param .u64 .ptr .align 1 _Z11reduceBasicPfS_i_param_0,
	.param .u64 .ptr .align 1 _Z11reduceBasicPfS_i_param_1,
	.param .u32 _Z11reduceBasicPfS_i_param_2
)
{
	.reg .pred 	%p<6>;
	.reg .b32 	%r<14>;
	.reg .b32 	%f<9>;
	.reg .b64 	%rd<9>;

	ld.param.u64 	%rd1, [_Z11reduceBasicPfS_i_param_0];
	ld.param.u64 	%rd2, [_Z11reduceBasicPfS_i_param_1];
	ld.param.u32 	%r8, [_Z11reduceBasicPfS_i_param_2];
	mov.u32 	%r1, %tid.x;
	mov.u32 	%r2, %ctaid.x;
	mov.u32 	%r13, %ntid.x;
	mad.lo.s32 	%r4, %r2, %r13, %r1;
	setp.ge.s32 	%p1, %r4, %r8;
	mov.f32 	%f8, 0f00000000;
	@%p1 bra 	$L__BB1_2;
	cvta.to.global.u64 	%rd3, %rd1;
	mul.wide.s32 	%rd4, %r4, 4;
	add.s64 	%rd5, %rd3, %rd4;
	ld.global.f32 	%f8, [%rd5];
$L__BB1_2:
	shl.b32 	%r9, %r1, 2;
	mov.u32 	%r10, sdata;
	add.s32 	%r5, %r10, %r9;
	st.shared.f32 	[%r5], %f8;
	bar.sync 	0;
	setp.lt.u32 	%p2, %r13, 2;
	@%p2 bra 	$L__BB1_6;
$L__BB1_3:
	shr.u32 	%r7, %r13, 1;
	setp.ge.u32 	%p3, %r1, %r7;
	@%p3 bra 	$L__BB1_5;
	shl.b32 	%r11, %r7, 2;
	add.s32 	%r12, %r5, %r11;
	ld.shared.f32 	%f4, [%r12];
	ld.shared.f32 	%f5, [%r5];
	add.f32 	%f6, %f4, %f5;
	st.shared.f32 	[%r5], %f6;
$L__BB1_5:
	bar.sync 	0;
	setp.gt.u32 	%p4, %r13, 3;
	mov.u32 	%r13, %r7;
	@%p4 bra 	$L__BB1_3;
$L__BB1_6:
	setp.ne.s32 	%p5, %r1, 0;
	@%p5 bra 	$L__BB1_8;
	ld.shared.f32 	%f7, [sdata];
	cvta.to.global.u64 	%rd6, %rd2;
	mul.wide.u32 	%rd7, %r2, 4;
	add.s64 	%rd8, %rd6, %rd7;
	st.global.f32 	[%rd8], %f7;
$L__BB1_8:
	ret;

}
	// .globl	_Z15reduceOptimizedPfS_i
.visible .entry _Z15reduceOptimizedPfS_i(
	.param .u64 .ptr .align 1 _Z15reduceOptimizedPfS_i_param_0,
	.param .u64 .ptr .align 1 _Z15reduceOptimizedPfS_i_param_1,
	.param .u32 _Z15reduceOptimizedPfS_i_param_2
)
{
	.reg .pred 	%p<8>;
	.reg .b32 	%r<17>;
	.reg .b32 	%f<32>;
	.reg .b64 	%rd<11>;

	ld.param.u64 	%rd3, [_Z15reduceOptimizedPfS_i_param_0];
	ld.param.u64 	%rd2, [_Z15reduceOptimizedPfS_i_param_1];
	ld.param.u32 	%r9, [_Z15reduceOptimizedPfS_i_param_2];
	cvta.to.global.u64 	%rd1, %rd3;
	mov.u32 	%r1, %tid.x;
	mov.u32 	%r2, %ctaid.x;
	mov.u32 	%r16, %ntid.x;
	mul.lo.s32 	%r10, %r16, %r2;
	shl.b32 	%r11, %r10, 1;
	add.s32 	%r4, %r11, %r1;
	setp.ge.u32 	%p1, %r4, %r9;
	mov.f32 	%f30, 0f00000000;
	@%p1 bra 	$L__BB2_2;
	mul.wide.u32 	%rd4, %r4, 4;
	add.s64 	%rd5, %rd1, %rd4;
	ld.global.f32 	%f30, [%rd5];
$L__BB2_2:
	add.s32 	%r5, %r4, %r16;
	setp.ge.u32 	%p2, %r5, %r9;
	mov.f32 	%f31, 0f00000000;
	@%p2 bra 	$L__BB2_4;
	mul.wide.u32 	%rd6, %r5, 4;
	add.s64 	%rd7, %rd1, %rd6;
	ld.global.f32 	%f31, [%rd7];
$L__BB2_4:
	shl.b32 	%r12, %r1, 2;
	mov.u32 	%r13, sdata;
	add.s32 	%r6, %r13, %r12;
	add.f32 	%f7, %f31, %f30;
	st.shared.f32 	[%r6], %f7;
	bar.sync 	0;
	setp.lt.u32 	%p3, %r16, 66;
	@%p3 bra 	$L__BB2_8;
$L__BB2_5:
	shr.u32 	%r8, %r16, 1;
	setp.ge.u32 	%p4, %r1, %r8;
	@%p4 bra 	$L__BB2_7;
	shl.b32 	%r14, %r8, 2;
	add.s32 	%r15, %r6, %r14;
	ld.shared.f32 	%f8, [%r15];
	ld.shared.f32 	%f9, [%r6];
	add.f32 	%f10, %f8, %f9;
	st.shared.f32 	[%r6], %f10;
$L__BB2_7:
	bar.sync 	0;
	setp.gt.u32 	%p5, %r16, 131;
	mov.u32 	%r16, %r8;
	@%p5 bra 	$L__BB2_5;
$L__BB2_8:
	setp.gt.u32 	%p6, %r1, 31;
	@%p6 bra 	$L__BB2_11;
	ld.volatile.shared.f32 	%f11, [%r6+128];
	ld.volatile.shared.f32 	%f12, [%r6];
	add.f32 	%f13, %f11, %f12;
	st.volatile.shared.f32 	[%r6], %f13;
	ld.volatile.shared.f32 	%f14, [%r6+64];
	ld.volatile.shared.f32 	%f15, [%r6];
	add.f32 	%f16, %f14, %f15;
	st.volatile.shared.f32 	[%r6], %f16;
	ld.volatile.shared.f32 	%f17, [%r6+32];
	ld.volatile.shared.f32 	%f18, [%r6];
	add.f32 	%f19, %f17, %f18;
	st.volatile.shared.f32 	[%r6], %f19;
	ld.volatile.shared.f32 	%f20, [%r6+16];
	ld.volatile.shared.f32 	%f21, [%r6];
	add.f32 	%f22, %f20, %f21;
	st.volatile.shared.f32 	[%r6], %f22;
	ld.volatile.shared.f32 	%f23, [%r6+8];
	ld.volatile.shared.f32 	%f24, [%r6];
	add.f32 	%f25, %f23, %f24;
	st.volatile.shared.f32 	[%r6], %f25;
	ld.volatile.shared.f32 	%f26, [%r6+4];
	ld.volatile.shared.f32 	%f27, [%r6];
	add.f32 	%f28, %f26, %f27;
	st.volatile.shared.f32 	[%r6], %f28;
	setp.ne.s32 	%p7, %r1, 0;
	@%p7 bra 	$L__BB2_11;
	ld.shared.f32 	%f29, [sdata];
	cvta.to.global.u64 	%rd8, %rd2;
	mul.wide.u32 	%rd9, %r2, 4;
	add.s64 	%rd10, %rd8, %rd9;
	st.global.f32 	[%rd10], %f29;
$L__BB2_11:
	ret;

}
	// .globl	_Z15histogramKernelPhPii
.visible .entry _Z15histogramKernelPhPii(
	.param .u64 .ptr .align 1 _Z15histogramKernelPhPii_param_0,
	.param .u64 .ptr .align 1 _Z15histogramKernelPhPii_param_1,
	.param .u32 _Z15histogramKernelPhPii_param_2
)
{
	.reg .pred 	%p<2>;
	.reg .b32 	%r<8>;
	.reg .b64 	%rd<9>;

	ld.param.u64 	%rd1, [_Z15histogramKernelPhPii_param_0];
	ld.param.u64 	%rd2, [_Z15histogramKernelPhPii_param_1];
	ld.param.u32 	%r2, [_Z15histogramKernelPhPii_param_2];
	mov.u32 	%r3, %ctaid.x;
	mov.u32 	%r4, %ntid.x;
	mov.u32 	%r5, %tid.x;
	mad.lo.s32 	%r1, %r3, %r4, %r5;
	setp.ge.s32 	%p1, %r1, %r2;
	@%p1 bra 	$L__BB3_2;
	cvta.to.global.u64 	%rd3, %rd1;
	cvta.to.global.u64 	%rd4, %rd2;
	cvt.s64.s32 	%rd5, %r1;
	add.s64 	%rd6, %rd3, %rd5;
	ld.global.u8 	%r6, [%rd6];
	mul.wide.u32 	%rd7, %r6, 4;
	add.s64 	%rd8, %rd4, %rd7;
	atom.global.add.u32 	%r7, [%rd8], 1;
$L__BB3_2:
	ret;

}
	// .globl	_Z11matMulBasicPfS_S_i
.visible .entry _Z11matMulBasicPfS_S_i(
	.param .u64 .ptr .align 1 _Z11matMulBasicPfS_S_i_param_0,
	.param .u64 .ptr .align 1 _Z11matMulBasicPfS_S_i_param_1,
	.param .u64 .ptr .align 1 _Z11matMulBasicPfS_S_i_param_2,
	.param .u32 _Z11matMulBasicPfS_S_i_param_3
)
{
	.reg .pred 	%p<10>;
	.reg .b32 	%r<40>;
	.reg .b32 	%f<67>;
	.reg .b64 	%rd<67>;

	ld.param.u64 	%rd14, [_Z11matMulBasicPfS_S_i_param_0];
	ld.param.u64 	%rd15, [_Z11matMulBasicPfS_S_i_param_1];
	ld.param.u32 	%r18, [_Z11matMulBasicPfS_S_i_param_3];
	cvta.to.global.u64 	%rd1, %rd15;
	cvta.to.global.u64 	%rd2, %rd14;
	mov.u32 	%r19, %ctaid.y;
	mov.u32 	%r20, %ntid.y;
	mov.u32 	%r21, %tid.y;
	mad.lo.s32 	%r1, %r19, %r20, %r21;
	mov.u32 	%r22, %ctaid.x;
	mov.u32 	%r23, %ntid.x;
	mov.u32 	%r24, %tid.x;
	mad.lo.s32 	%r2, %r22, %r23, %r24;
	max.s32 	%r25, %r1, %r2;
	setp.ge.s32 	%p1, %r25, %r18;
	@%p1 bra 	$L__BB4_13;
	mul.lo.s32 	%r3, %r18, %r1;
	and.b32  	%r4, %r18, 7;
	setp.lt.u32 	%p2, %r18, 8;
	mov.f32 	%f66, 0f00000000;
	mov.b32 	%r38, 0;
	@%p2 bra 	$L__BB4_4;
	and.b32  	%r38, %r18, 2147483640;
	neg.s32 	%r36, %r38;
	mul.wide.s32 	%rd16, %r18, 4;
	add.s64 	%rd3, %rd1, %rd16;
	shl.b32 	%r7, %r18, 3;
	mul.wide.s32 	%rd17, %r18, 8;
	add.s64 	%rd4, %rd1, %rd17;
	mul.wide.s32 	%rd18, %r18, 12;
	add.s64 	%rd5, %rd1, %rd18;
	mul.wide.s32 	%rd19, %r18, 16;
	add.s64 	%rd6, %rd1, %rd19;
	mul.wide.s32 	%rd20, %r18, 20;
	add.s64 	%rd7, %rd1, %rd20;
	mul.wide.s32 	%rd21, %r18, 24;
	add.s64 	%rd8, %rd1, %rd21;
	mul.wide.s32 	%rd22, %r18, 28;
	add.s64 	%rd9, %rd1, %rd22;
	mul.wide.u32 	%rd23, %r3, 4;
	add.s64 	%rd24, %rd23, %rd2;
	add.s64 	%rd66, %rd24, 16;
	mov.f32 	%f66, 0f00000000;
	mov.u32 	%r35, %r2;
$L__BB4_3:
	.pragma "nounroll";
	mul.wide.s32 	%rd25, %r35, 4;
	add.s64 	%rd26, %rd3, %rd25;
	add.s64 	%rd27, %rd4, %rd25;
	add.s64 	%rd28, %rd5, %rd25;
	add.s64 	%rd29, %rd6, %rd25;
	add.s64 	%rd30, %rd7, %rd25;
	add.s64 	%rd31, %rd8, %rd25;
	add.s64 	%rd32, %rd9, %rd25;
	add.s64 	%rd33, %rd1, %rd25;
	ld.global.f32 	%f16, [%rd66+-16];
	ld.global.f32 	%f17, [%rd33];
	fma.rn.f32 	%f18, %f16, %f17, %f66;
	ld.global.f32 	%f19, [%rd66+-12];
	ld.global.f32 	%f20, [%rd26];
	fma.rn.f32 	%f21, %f19, %f20, %f18;
	ld.global.f32 	%f22, [%rd66+-8];
	ld.global.f32 	%f23, [%rd27];
	fma.rn.f32 	%f24, %f22, %f23, %f21;
	ld.global.f32 	%f25, [%rd66+-4];
	ld.global.f32 	%f26, [%rd28];
	fma.rn.f32 	%f27, %f25, %f26, %f24;
	ld.global.f32 	%f28, [%rd66];
	ld.global.f32 	%f29, [%rd29];
	fma.rn.f32 	%f30, %f28, %f29, %f27;
	ld.global.f32 	%f31, [%rd66+4];
	ld.global.f32 	%f32, [%rd30];
	fma.rn.f32 	%f33, %f31, %f32, %f30;
	ld.global.f32 	%f34, [%rd66+8];
	ld.global.f32 	%f35, [%rd31];
	fma.rn.f32 	%f36, %f34, %f35, %f33;
	ld.global.f32 	%f37, [%rd66+12];
	ld.global.f32 	%f38, [%rd32];
	fma.rn.f32 	%f66, %f37, %f38, %f36;
	add.s32 	%r36, %r36, 8;
	add.s32 	%r35, %r35, %r7;
	add.s64 	%rd66, %rd66, 32;
	setp.ne.s32 	%p3, %r36, 0;
	@%p3 bra 	$L__BB4_3;
$L__BB4_4:
	setp.eq.s32 	%p4, %r4, 0;
	@%p4 bra 	$L__BB4_12;
	and.b32  	%r13, %r18, 3;
	setp.lt.u32 	%p5, %r4, 4;
	@%p5 bra 	$L__BB4_7;
	add.s32 	%r27, %r38, %r3;
	mul.wide.u32 	%rd34, %r27, 4;
	add.s64 	%rd35, %rd2, %rd34;
	ld.global.f32 	%f40, [%rd35];
	mad.lo.s32 	%r28, %r38, %r18, %r2;
	mul.wide.s32 	%rd36, %r28, 4;
	add.s64 	%rd37, %rd1, %rd36;
	ld.global.f32 	%f41, [%rd37];
	fma.rn.f32 	%f42, %f40, %f41, %f66;
	cvt.u64.u32 	%rd38, %r3;
	cvt.u64.u32 	%rd39, %r38;
	add.s64 	%rd40, %rd39, %rd38;
	shl.b64 	%rd41, %rd40, 2;
	add.s64 	%rd42, %rd2, %rd41;
	ld.global.f32 	%f43, [%rd42+4];
	mul.wide.s32 	%rd43, %r18, 4;
	add.s64 	%rd44, %rd37, %rd43;
	ld.global.f32 	%f44, [%rd44];
	fma.rn.f32 	%f45, %f43, %f44, %f42;
	ld.global.f32 	%f46, [%rd42+8];
	add.s64 	%rd45, %rd44, %rd43;
	ld.global.f32 	%f47, [%rd45];
	fma.rn.f32 	%f48, %f46, %f47, %f45;
	ld.global.f32 	%f49, [%rd42+12];
	add.s64 	%rd46, %rd45, %rd43;
	ld.global.f32 	%f50, [%rd46];
	fma.rn.f32 	%f66, %f49, %f50, %f48;
	add.s32 	%r38, %r38, 4;
$L__BB4_7:
	setp.eq.s32 	%p6, %r13, 0;
	@%p6 bra 	$L__BB4_12;
	setp.eq.s32 	%p7, %r13, 1;
	@%p7 bra 	$L__BB4_10;
	add.s32 	%r29, %r38, %r3;
	mul.wide.u32 	%rd47, %r29, 4;
	add.s64 	%rd48, %rd2, %rd47;
	ld.global.f32 	%f52, [%rd48];
	mad.lo.s32 	%r30, %r38, %r18, %r2;
	mul.wide.s32 	%rd49, %r30, 4;
	add.s64 	%rd50, %rd1, %rd49;
	ld.global.f32 	%f53, [%rd50];
	fma.rn.f32 	%f54, %f52, %f53, %f66;
	cvt.u64.u32 	%rd51, %r3;
	cvt.u64.u32 	%rd52, %r38;
	add.s64 	%rd53, %rd52, %rd51;
	shl.b64 	%rd54, %rd53, 2;
	add.s64 	%rd55, %rd2, %rd54;
	ld.global.f32 	%f55, [%rd55+4];
	mul.wide.s32 	%rd56, %r18, 4;
	add.s64 	%rd57, %rd50, %rd56;
	ld.global.f32 	%f56, [%rd57];
	fma.rn.f32 	%f66, %f55, %f56, %f54;
	add.s32 	%r38, %r38, 2;
$L__BB4_10:
	and.b32  	%r31, %r18, 1;
	setp.eq.b32 	%p8, %r31, 1;
	not.pred 	%p9, %p8;
	@%p9 bra 	$L__BB4_12;
	add.s32 	%r32, %r38, %r3;
	mul.wide.u32 	%rd58, %r32, 4;
	add.s64 	%rd59, %rd2, %rd58;
	ld.global.f32 	%f57, [%rd59];
	mad.lo.s32 	%r33, %r38, %r18, %r2;
	mul.wide.s32 	%rd60, %r33, 4;
	add.s64 	%rd61, %rd1, %rd60;
	ld.global.f32 	%f58, [%rd61];
	fma.rn.f32 	%f66, %f57, %f58, %f66;
$L__BB4_12:
	ld.param.u64 	%rd65, [_Z11matMulBasicPfS_S_i_param_2];
	add.s32 	%r34, %r3, %r2;
	cvta.to.global.u64 	%rd62, %rd65;
	mul.wide.s32 	%rd63, %r34, 4;
	add.s64 	%rd64, %rd62, %rd63;
	st.global.f32 	[%rd64], %f66;
$L__BB4_13:
	ret;

}
	// .globl	_Z11matMulTiledPfS_S_i
.visible .entry _Z11matMulTiledPfS_S_i(
	.param .u64 .ptr .align 1 _Z11matMulTiledPfS_S_i_param_0,
	.param .u64 .ptr .align 1 _Z11matMulTiledPfS_S_i_param_1,
	.param .u64 .ptr .align 1 _Z11matMulTiledPfS_S_i_param_2,
	.param .u32 _Z11matMulTiledPfS_S_i_param_3
)
{
	.reg .pred 	%p<10>;
	.reg .b32 	%r<42>;
	.reg .b32 	%f<63>;
	.reg .b64 	%rd<13>;
	// demoted variable
	.shared .align 4 .b8 _ZZ11matMulTiledPfS_S_iE2As[1024];
	// demoted variable
	.shared .align 4 .b8 _ZZ11matMulTiledPfS_S_iE2Bs[1024];
	ld.param.u64 	%rd4, [_Z11matMulTiledPfS_S_i_param_0];
	ld.param.u64 	%rd5, [_Z11matMulTiledPfS_S_i_param_1];
	ld.param.u64 	%rd6, [_Z11matMulTiledPfS_S_i_param_2];
	ld.param.u32 	%r24, [_Z11matMulTiledPfS_S_i_param_3];
	mov.u32 	%r25, %ctaid.x;
	mov.u32 	%r26, %ctaid.y;
	mov.u32 	%r37, %tid.x;
	mov.u32 	%r39, %tid.y;
	shl.b32 	%r27, %r26, 4;
	add.s32 	%r3, %r27, %r39;
	shl.b32 	%r4, %r25, 4;
	add.s32 	%r5, %r4, %r37;
	setp.lt.s32 	%p1, %r24, 1;
	mov.f32 	%f62, 0f00000000;
	@%p1 bra 	$L__BB5_7;
	add.s32 	%r28, %r24, 15;
	shr.u32 	%r29, %r28, 4;
	shl.b32 	%r30, %r39, 6;
	mov.u32 	%r31, _ZZ11matMulTiledPfS_S_iE2As;
	add.s32 	%r6, %r31, %r30;
	shl.b32 	%r32, %r37, 2;
	add.s32 	%r7, %r6, %r32;
	mov.u32 	%r33, _ZZ11matMulTiledPfS_S_iE2Bs;
	add.s32 	%r9, %r33, %r32;
	add.s32 	%r8, %r9, %r30;
	neg.s32 	%r41, %r29;
	mad.lo.s32 	%r34, %r39, %r24, %r37;
	add.s32 	%r40, %r34, %r4;
	shl.b32 	%r12, %r24, 4;
	mad.lo.s32 	%r38, %r24, %r3, %r37;
	cvta.to.global.u64 	%rd1, %rd4;
	cvta.to.global.u64 	%rd2, %rd5;
	mov.f32 	%f62, 0f00000000;
$L__BB5_2:
	setp.ge.u32 	%p2, %r3, %r24;
	mul.wide.s32 	%rd7, %r38, 4;
	add.s64 	%rd3, %rd1, %rd7;
	setp.ge.s32 	%p3, %r37, %r24;
	mov.f32 	%f60, 0f00000000;
	or.pred  	%p4, %p2, %p3;
	@%p4 bra 	$L__BB5_4;
	ld.global.f32 	%f60, [%rd3];
$L__BB5_4:
	setp.ge.u32 	%p5, %r5, %r24;
	st.shared.f32 	[%r7], %f60;
	setp.ge.s32 	%p6, %r39, %r24;
	mov.f32 	%f61, 0f00000000;
	or.pred  	%p7, %p6, %p5;
	@%p7 bra 	$L__BB5_6;
	mul.wide.u32 	%rd8, %r40, 4;
	add.s64 	%rd9, %rd2, %rd8;
	ld.global.f32 	%f61, [%rd9];
$L__BB5_6:
	st.shared.f32 	[%r8], %f61;
	bar.sync 	0;
	ld.shared.f32 	%f12, [%r6];
	ld.shared.f32 	%f13, [%r9];
	fma.rn.f32 	%f14, %f12, %f13, %f62;
	ld.shared.f32 	%f15, [%r6+4];
	ld.shared.f32 	%f16, [%r9+64];
	fma.rn.f32 	%f17, %f15, %f16, %f14;
	ld.shared.f32 	%f18, [%r6+8];
	ld.shared.f32 	%f19, [%r9+128];
	fma.rn.f32 	%f20, %f18, %f19, %f17;
	ld.shared.f32 	%f21, [%r6+12];
	ld.shared.f32 	%f22, [%r9+192];
	fma.rn.f32 	%f23, %f21, %f22, %f20;
	ld.shared.f32 	%f24, [%r6+16];
	ld.shared.f32 	%f25, [%r9+256];
	fma.rn.f32 	%f26, %f24, %f25, %f23;
	ld.shared.f32 	%f27, [%r6+20];
	ld.shared.f32 	%f28, [%r9+320];
	fma.rn.f32 	%f29, %f27, %f28, %f26;
	ld.shared.f32 	%f30, [%r6+24];
	ld.shared.f32 	%f31, [%r9+384];
	fma.rn.f32 	%f32, %f30, %f31, %f29;
	ld.shared.f32 	%f33, [%r6+28];
	ld.shared.f32 	%f34, [%r9+448];
	fma.rn.f32 	%f35, %f33, %f34, %f32;
	ld.shared.f32 	%f36, [%r6+32];
	ld.shared.f32 	%f37, [%r9+512];
	fma.rn.f32 	%f38, %f36, %f37, %f35;
	ld.shared.f32 	%f39, [%r6+36];
	ld.shared.f32 	%f40, [%r9+576];
	fma.rn.f32 	%f41, %f39, %f40, %f38;
	ld.shared.f32 	%f42, [%r6+40];
	ld.shared.f32 	%f43, [%r9+640];
	fma.rn.f32 	%f44, %f42, %f43, %f41;
	ld.shared.f32 	%f45, [%r6+44];
	ld.shared.f32 	%f46, [%r9+704];
	fma.rn.f32 	%f47, %f45, %f46, %f44;
	ld.shared.f32 	%f48, [%r6+48];
	ld.shared.f32 	%f49, [%r9+768];
	fma.rn.f32 	%f50, %f48, %f49, %f47;
	ld.shared.f32 	%f51, [%r6+52];
	ld.shared.f32 	%f52, [%r9+832];
	fma.rn.f32 	%f53, %f51, %f52, %f50;
	ld.shared.f32 	%f54, [%r6+56];
	ld.shared.f32 	%f55, [%r9+896];
	fma.rn.f32 	%f56, %f54, %f55, %f53;
	ld.shared.f32 	%f57, [%r6+60];
	ld.shared.f32 	%f58, [%r9+960];
	fma.rn.f32 	%f62, %f57, %f58, %f56;
	bar.sync 	0;
	add.s32 	%r41, %r41, 1;
	setp.ne.s32 	%p8, %r41, 0;
	add.s32 	%r40, %r40, %r12;
	add.s32 	%r39, %r39, 16;
	add.s32 	%r38, %r38, 16;
	add.s32 	%r37, %r37, 16;
	@%p8 bra 	$L__BB5_2;
$L__BB5_7:
	max.s32 	%r35, %r3, %r5;
	setp.ge.s32 	%p9, %r35, %r24;
	@%p9 bra 	$L__BB5_9;
	mad.lo.s32 	%r36, %r24, %r3, %r5;
	cvta.to.global.u64 	%rd10, %rd6;
	mul.wide.u32 	%rd11, %r36, 4;
	add.s64 	%rd12, %rd10, %rd11;
	st.global.f32 	[%rd12], %f62;
$L__BB5_9:
	ret;

}
	// .globl	_Z10stencil5ptPfS_ii
.visible .entry _Z10stencil5ptPfS_ii(
	.param .u64 .ptr .align 1 _Z10stencil5ptPfS_ii_param_0,
	.param .u64 .ptr .align 1 _Z10stencil5ptPfS_ii_param_1,
	.param .u32 _Z10stencil5ptPfS_ii_param_2,
	.param .u32 _Z10stencil5ptPfS_ii_param_3
)
{
	.reg .pred 	%p<8>;
	.reg .b32 	%r<21>;
	.reg .b32 	%f<11>;
	.reg .b64 	%rd<12>;

	ld.param.u64 	%rd1, [_Z10stencil5ptPfS_ii_param_0];
	ld.param.u64 	%rd2, [_Z10stencil5ptPfS_ii_param_1];
	ld.param.u32 	%r4, [_Z10stencil5ptPfS_ii_param_2];
	ld.param.u32 	%r5, [_Z10stencil5ptPfS_ii_param_3];
	mov.u32 	%r7, %ctaid.y;
	mov.u32 	%r8, %ntid.y;
	mov.u32 	%r9, %tid.y;
	mad.lo.s32 	%r10, %r7, %r8, %r9;
	mov.u32 	%r11, %ctaid.x;
	mov.u32 	%r12, %ntid.x;
	mov.u32 	%r13, %tid.x;
	mad.lo.s32 	%r14, %r11, %r12, %r13;
	setp.eq.s32 	%p1, %r10, 0;
	add.s32 	%r15, %r5, -1;
	setp.ge.s32 	%p2, %r10, %r15;
	or.pred  	%p3, %p1, %p2;
	setp.lt.s32 	%p4, %r14, 1;
	or.pred  	%p5, %p4, %p3;
	add.s32 	%r16, %r4, -1;
	setp.ge.s32 	%p6, %r14, %r16;
	or.pred  	%p7, %p5, %p6;
	@%p7 bra 	$L__BB6_2;
	cvta.to.global.u64 	%rd3, %rd1;
	cvta.to.global.u64 	%rd4, %rd2;
	mul.lo.s32 	%r17, %r4, %r10;
	add.s32 	%r18, %r17, %r14;
	mul.wide.s32 	%rd5, %r18, 4;
	add.s64 	%rd6, %rd3, %rd5;
	ld.global.f32 	%f1, [%rd6];
	sub.s32 	%r19, %r17, %r4;
	add.s32 	%r20, %r19, %r14;
	mul.wide.s32 	%rd7, %r20, 4;
	add.s64 	%rd8, %rd3, %rd7;
	ld.global.f32 	%f2, [%rd8];
	mul.wide.s32 	%rd9, %r4, 4;
	add.s64 	%rd10, %rd6, %rd9;
	ld.global.f32 	%f3, [%rd10];
	ld.global.f32 	%f4, [%rd6+4];
	ld.global.f32 	%f5, [%rd6+-4];
	add.f32 	%f6, %f1, %f2;
	add.f32 	%f7, %f6, %f3;
	add.f32 	%f8, %f7, %f4;
	add.f32 	%f9, %f8, %f5;
	mul.f32 	%f10, %f9, 0f3E4CCCCD;
	add.s64 	%rd11, %rd4, %rd5;
	st.global.f32 	[%rd11], %f10;
$L__BB6_2:
	ret;

}


// ===== COMPILED SASS (sm_100) =====

	.target	sm_100

	.elftype	@"ET_EXEC"


//--------------------- .note.nv.tkinfo           --------------------------
	.section	.note.nv.tkinfo,"",@"SHT_NOTE"
	.sectionflags	@"SHF_NOTE_NV_TKINFO"
	.tkinfo
        /*0018*/ 	.word	0x00000002
        /*0030*/ 	.string	""
        /*0030*/ 	.string	"ptxas"
        /*0030*/ 	.string	"Cuda compilation tools, release 13.0, V13.0.88"
        /*0030*/ 	.string	"Build cuda_13.0.r13.0/compiler.36424714_0"
        /*0030*/ 	.string	"-arch sm_100 -m 64 "



//--------------------- .note.nv.cuinfo           --------------------------
	.section	.note.nv.cuinfo,"",@"SHT_NOTE"
	.sectionflags	@"SHF_NOTE_NV_CUINFO"
        /*0018*/ 	.short	0x0002
        /*001a*/ 	.short	0x0064
        /*001c*/ 	.short	0x0082
	.zero		2


//--------------------- .nv.info                  --------------------------
	.section	.nv.info,"",@"SHT_CUDA_INFO"
	.align	4


	//----- nvinfo : EIATTR_REGCOUNT
	.align		4
        /*0000*/ 	.byte	0x04, 0x2f
        /*0002*/ 	.short	(.L_1 - .L_0)
	.align		4
.L_0:
        /*0004*/ 	.word	index@(_Z9mapKernelPfS_i)
        /*0008*/ 	.word	0x0000000c


	//----- nvinfo : EIATTR_FRAME_SIZE
	.align		4
.L_1:
        /*000c*/ 	.byte	0x04, 0x11
        /*000e*/ 	.short	(.L_3 - .L_2)
	.align		4
.L_2:
        /*0010*/ 	.word	index@(_Z9mapKernelPfS_i)
        /*0014*/ 	.word	0x00000000


	//----- nvinfo : EIATTR_REGCOUNT
	.align		4
.L_3:
        /*0018*/ 	.byte	0x04, 0x2f
        /*001a*/ 	.short	(.L_5 - .L_4)
	.align		4
.L_4:
        /*001c*/ 	.word	index@(_Z11reduceBasicPfS_i)
        /*0020*/ 	.word	0x0000000b


	//----- nvinfo : EIATTR_FRAME_SIZE
	.align		4
.L_5:
        /*0024*/ 	.byte	0x04, 0x11
        /*0026*/ 	.short	(.L_7 - .L_6)
	.align		4
.L_6:
        /*0028*/ 	.word	index@(_Z11reduceBasicPfS_i)
        /*002c*/ 	.word	0x00000000


	//----- nvinfo : EIATTR_REGCOUNT
	.align		4
.L_7:
        /*0030*/ 	.byte	0x04, 0x2f
        /*0032*/ 	.short	(.L_9 - .L_8)
	.align		4
.L_8:
        /*0034*/ 	.word	index@(_Z15reduceOptimizedPfS_i)
        /*0038*/ 	.word	0x0000000d


	//----- nvinfo : EIATTR_FRAME_SIZE
	.align		4
.L_9:
        /*003c*/ 	.byte	0x04, 0x11
        /*003e*/ 	.short	(.L_11 - .L_10)
	.align		4
.L_10:
        /*0040*/ 	.word	index@(_Z15reduceOptimizedPfS_i)
        /*0044*/ 	.word	0x00000000


	//----- nvinfo : EIATTR_REGCOUNT
	.align		4
.L_11:
        /*0048*/ 	.byte	0x04, 0x2f
        /*004a*/ 	.short	(.L_13 - .L_12)
	.align		4
.L_12:
        /*004c*/ 	.word	index@(_Z15histogramKernelPhPii)
        /*0050*/ 	.word	0x0000000a


	//----- nvinfo : EIATTR_FRAME_SIZE
	.align		4
.L_13:
        /*0054*/ 	.byte	0x04, 0x11
        /*0056*/ 	.short	(.L_15 - .L_14)
	.align		4
.L_14:
        /*0058*/ 	.word	index@(_Z15histogramKernelPhPii)
        /*005c*/ 	.word	0x00000000


	//----- nvinfo : EIATTR_REGCOUNT
	.align		4
.L_15:
        /*0060*/ 	.byte	0x04, 0x2f
        /*0062*/ 	.short	(.L_17 - .L_16)
	.align		4
.L_16:
        /*0064*/ 	.word	index@(_Z11matMulBasicPfS_S_i)
        /*0068*/ 	.word	0x0000001e


	//----- nvinfo : EIATTR_FRAME_SIZE
	.align		4
.L_17:
        /*006c*/ 	.byte	0x04, 0x11
        /*006e*/ 	.short	(.L_19 - .L_18)
	.align		4
.L_18:
        /*0070*/ 	.word	index@(_Z11matMulBasicPfS_S_i)
        /*0074*/ 	.word	0x00000000


	//----- nvinfo : EIATTR_REGCOUNT
	.align		4
.L_19:
        /*0078*/ 	.byte	0x04, 0x2f
        /*007a*/ 	.short	(.L_21 - .L_20)
	.align		4
.L_20:
        /*007c*/ 	.word	index@(_Z11matMulTiledPfS_S_i)
        /*0080*/ 	.word	0x00000020


	//----- nvinfo : EIATTR_FRAME_SIZE
	.align		4
.L_21:
        /*0084*/ 	.byte	0x04, 0x11
        /*0086*/ 	.short	(.L_23 - .L_22)
	.align		4
.L_22:
        /*0088*/ 	.word	index@(_Z11matMulTiledPfS_S_i)
        /*008c*/ 	.word	0x00000000


	//----- nvinfo : EIATTR_REGCOUNT
	.align		4
.L_23:
        /*0090*/ 	.byte	0x04, 0x2f
        /*0092*/ 	.short	(.L_25 - .L_24)
	.align		4
.L_24:
        /*0094*/ 	.word	index@(_Z10stencil5ptPfS_ii)
        /*0098*/ 	.word	0x00000010


	//----- nvinfo : EIATTR_FRAME_SIZE
	.align		4
.L_25:
        /*009c*/ 	.byte	0x04, 0x11
        /*009e*/ 	.short	(.L_27 - .L_26)
	.align		4
.L_26:
        /*00a0*/ 	.word	index@(_Z10stencil5ptPfS_ii)
        /*00a4*/ 	.word	0x00000000


	//----- nvinfo : EIATTR_MIN_STACK_SIZE
	.align		4
.L_27:
        /*00a8*/ 	.byte	0x04, 0x12
        /*00aa*/ 	.short	(.L_29 - .L_28)
	.align		4
.L_28:
        /*00ac*/ 	.word	index@(_Z10stencil5ptPfS_ii)
        /*00b0*/ 	.word	0x00000000


	//----- nvinfo : EIATTR_MIN_STACK_SIZE
	.align		4
.L_29:
        /*00b4*/ 	.byte	0x04, 0x12
        /*00b6*/ 	.short	(.L_31 - .L_30)
	.align		4
.L_30:
        /*00b8*/ 	.word	index@(_Z11matMulTiledPfS_S_i)
        /*00bc*/ 	.word	0x00000000


	//----- nvinfo : EIATTR_MIN_STACK_SIZE
	.align		4
.L_31:
        /*00c0*/ 	.byte	0x04, 0x12
        /*00c2*/ 	.short	(.L_33 - .L_32)
	.align		4
.L_32:
        /*00c4*/ 	.word	index@(_Z11matMulBasicPfS_S_i)
        /*00c8*/ 	.word	0x00000000


	//----- nvinfo : EIATTR_MIN_STACK_SIZE
	.align		4
.L_33:
        /*00cc*/ 	.byte	0x04, 0x12
        /*00ce*/ 	.short	(.L_35 - .L_34)
	.align		4
.L_34:
        /*00d0*/ 	.word	index@(_Z15histogramKernelPhPii)
        /*00d4*/ 	.word	0x00000000


	//----- nvinfo : EIATTR_MIN_STACK_SIZE
	.align		4
.L_35:
        /*00d8*/ 	.byte	0x04, 0x12
        /*00da*/ 	.short	(.L_37 - .L_36)
	.align		4
.L_36:
        /*00dc*/ 	.word	index@(_Z15reduceOptimizedPfS_i)
        /*00e0*/ 	.word	0x00000000


	//----- nvinfo : EIATTR_MIN_STACK_SIZE
	.align		4
.L_37:
        /*00e4*/ 	.byte	0x04, 0x12
        /*00e6*/ 	.short	(.L_39 - .L_38)
	.align		4
.L_38:
        /*00e8*/ 	.word	index@(_Z11reduceBasicPfS_i)
        /*00ec*/ 	.word	0x00000000


	//----- nvinfo : EIATTR_MIN_STACK_SIZE
	.align		4
.L_39:
        /*00f0*/ 	.byte	0x04, 0x12
        /*00f2*/ 	.short	(.L_41 - .L_40)
	.align		4
.L_40:
        /*00f4*/ 	.word	index@(_Z9mapKernelPfS_i)
        /*00f8*/ 	.word	0x00000000
.L_41:


//--------------------- .nv.compat                --------------------------
	.section	.nv.compat,"",@"SHT_CUDA_COMPAT_INFO"
	.align	4
        /*0000*/ 	.byte	0x02, 0x09, 0x00, 0x00, 0x02, 0x02, 0x01, 0x00, 0x02, 0x05, 0x05, 0x00, 0x03, 0x07, 0x01, 0x01
        /*0010*/ 	.byte	0x02, 0x03, 0x00, 0x00, 0x02, 0x06, 0x01, 0x00, 0x04, 0x0b, 0x08, 0x00, 0x09, 0x00, 0x00, 0x00
        /*0020*/ 	.byte	0x00, 0x00, 0x00, 0x00


//--------------------- .nv.info._Z10stencil5ptPfS_ii --------------------------
	.section	.nv.info._Z10stencil5ptPfS_ii,"",@"SHT_CUDA_INFO"
	.sectionflags	@""
	.align	4


	//----- nvinfo : EIATTR_CUDA_API_VERSION
	.align		4
        /*0000*/ 	.byte	0x04, 0x37
        /*0002*/ 	.short	(.L_43 - .L_42)
.L_42:
        /*0004*/ 	.word	0x00000082


	//----- nvinfo : EIATTR_KPARAM_INFO
	.align		4
.L_43:
        /*0008*/ 	.byte	0x04, 0x17
        /*000a*/ 	.short	(.L_45 - .L_44)
.L_44:
        /*000c*/ 	.word	0x00000000
        /*0010*/ 	.short	0x0003
        /*0012*/ 	.short	0x0014
        /*0014*/ 	.byte	0x00, 0xf0, 0x11, 0x00


	//----- nvinfo : EIATTR_KPARAM_INFO
	.align		4
.L_45:
        /*0018*/ 	.byte	0x04, 0x17
        /*001a*/ 	.short	(.L_47 - .L_46)
.L_46:
        /*001c*/ 	.word	0x00000000
        /*0020*/ 	.short	0x0002
        /*0022*/ 	.short	0x0010
        /*0024*/ 	.byte	0x00, 0xf0, 0x11, 0x00


	//----- nvinfo : EIATTR_KPARAM_INFO
	.align		4
.L_47:
        /*0028*/ 	.byte	0x04, 0x17
        /*002a*/ 	.short	(.L_49 - .L_48)
.L_48:
        /*002c*/ 	.word	0x00000000
        /*0030*/ 	.short	0x0001
        /*0032*/ 	.short	0x0008
        /*0034*/ 	.byte	0x00, 0xf5, 0x21, 0x00


	//----- nvinfo : EIATTR_KPARAM_INFO
	.align		4
.L_49:
        /*0038*/ 	.byte	0x04, 0x17
        /*003a*/ 	.short	(.L_51 - .L_50)
.L_50:
        /*003c*/ 	.word	0x00000000
        /*0040*/ 	.short	0x0000
        /*0042*/ 	.short	0x0000
        /*0044*/ 	.byte	0x00, 0xf5, 0x21, 0x00


	//----- nvinfo : EIATTR_SPARSE_MMA_MASK
	.align		4
.L_51:
        /*0048*/ 	.byte	0x03, 0x50
        /*004a*/ 	.short	0x0000


	//----- nvinfo : EIATTR_MAXREG_COUNT
	.align		4
        /*004c*/ 	.byte	0x03, 0x1b
        /*004e*/ 	.short	0x00ff


	//----- nvinfo : EIATTR_MERCURY_ISA_VERSION
	.align		4
        /*0050*/ 	.byte	0x03, 0x5f
        /*0052*/ 	.short	0x0101


	//----- nvinfo : EIATTR_VRC_CTA_INIT_COUNT
	.align		4
        /*0054*/ 	.byte	0x02, 0x4a
	.zero		1
	.zero		1


	//----- nvinfo : EIATTR_EXIT_INSTR_OFFSETS
	.align		4
        /*0058*/ 	.byte	0x04, 0x1c
        /*005a*/ 	.short	(.L_53 - .L_52)


	//   ....[0]....
.L_52:
        /*005c*/ 	.word	0x00000100


	//   ....[1]....
        /*0060*/ 	.word	0x00000260


	//----- nvinfo : EIATTR_CBANK_PARAM_SIZE
	.align		4
.L_53:
        /*0064*/ 	.byte	0x03, 0x19
        /*0066*/ 	.short	0x0018


	//----- nvinfo : EIATTR_PARAM_CBANK
	.align		4
        /*0068*/ 	.byte	0x04, 0x0a
        /*006a*/ 	.short	(.L_55 - .L_54)
	.align		4
.L_54:
        /*006c*/ 	.word	index@(.nv.constant0._Z10stencil5ptPfS_ii)
        /*0070*/ 	.short	0x0380
        /*0072*/ 	.short	0x0018


	//----- nvinfo : EIATTR_SW_WAR
	.align		4
.L_55:
        /*0074*/ 	.byte	0x04, 0x36
        /*0076*/ 	.short	(.L_57 - .L_56)
.L_56:
        /*0078*/ 	.word	0x00000008
.L_57:


//--------------------- .nv.info._Z11matMulTiledPfS_S_i --------------------------
	.section	.nv.info._Z11matMulTiledPfS_S_i,"",@"SHT_CUDA_INFO"
	.sectionflags	@""
	.align	4


	//----- nvinfo : EIATTR_CUDA_API_VERSION
	.align		4
        /*0000*/ 	.byte	0x04, 0x37
        /*0002*/ 	.short	(.L_59 - .L_58)
.L_58:
        /*0004*/ 	.word	0x00000082


	//----- nvinfo : EIATTR_KPARAM_INFO
	.align		4
.L_59:
        /*0008*/ 	.byte	0x04, 0x17
        /*000a*/ 	.short	(.L_61 - .L_60)
.L_60:
        /*000c*/ 	.word	0x00000000
        /*0010*/ 	.short	0x0003
        /*0012*/ 	.short	0x0018
        /*0014*/ 	.byte	0x00, 0xf0, 0x11, 0x00


	//----- nvinfo : EIATTR_KPARAM_INFO
	.align		4
.L_61:
        /*0018*/ 	.byte	0x04, 0x17
        /*001a*/ 	.short	(.L_63 - .L_62)
.L_62:
        /*001c*/ 	.word	0x00000000
        /*0020*/ 	.short	0x0002
        /*0022*/ 	.short	0x0010
        /*0024*/ 	.byte	0x00, 0xf5, 0x21, 0x00


	//----- nvinfo : EIATTR_KPARAM_INFO
	.align		4
.L_63:
        /*0028*/ 	.byte	0x04, 0x17
        /*002a*/ 	.short	(.L_65 - .L_64)
.L_64:
        /*002c*/ 	.word	0x00000000
        /*0030*/ 	.short	0x0001
        /*0032*/ 	.short	0x0008
        /*0034*/ 	.byte	0x00, 0xf5, 0x21, 0x00


	//----- nvinfo : EIATTR_KPARAM_INFO
	.align		4
.L_65:
        /*0038*/ 	.byte	0x04, 0x17
        /*003a*/ 	.short	(.L_67 - .L_66)
.L_66:
        /*003c*/ 	.word	0x00000000
        /*0040*/ 	.short	0x0000
        /*0042*/ 	.short	0x0000
        /*0044*/ 	.byte	0x00, 0xf5, 0x21, 0x00


	//----- nvinfo : EIATTR_SPARSE_MMA_MASK
	.align		4
.L_67:
        /*0048*/ 	.byte	0x03, 0x50
        /*004a*/ 	.short	0x0000


	//----- nvinfo : EIATTR_MAXREG_COUNT
	.align		4
        /*004c*/ 	.byte	0x03, 0x1b
        /*004e*/ 	.short	0x00ff


	//----- nvinfo : EIATTR_NUM_BARRIERS
	.align		4
        /*0050*/ 	.byte	0x02, 0x4c
        /*0052*/ 	.byte	0x01
	.zero		1


	//----- nvinfo : EIATTR_MERCURY_ISA_VERSION
	.align		4
        /*0054*/ 	.byte	0x03, 0x5f
        /*0056*/ 	.short	0x0101


	//----- nvinfo : EIATTR_VRC_CTA_INIT_COUNT
	.align		4
        /*0058*/ 	.byte	0x02, 0x4a
	.zero		1
	.zero		1


	//----- nvinfo : EIATTR_EXIT_INSTR_OFFSETS
	.align		4
        /*005c*/ 	.byte	0x04, 0x1c
        /*005e*/ 	.short	(.L_69 - .L_68)


	//   ....[0]....
.L_68:
        /*0060*/ 	.word	0x000005c0


	//   ....[1]....
        /*0064*/ 	.word	0x00000610


	//----- nvinfo : EIATTR_CBANK_PARAM_SIZE
	.align		4
.L_69:
        /*0068*/ 	.byte	0x03, 0x19
        /*006a*/ 	.short	0x001c


	//----- nvinfo : EIATTR_PARAM_CBANK
	.align		4
        /*006c*/ 	.byte	0x04, 0x0a
        /*006e*/ 	.short	(.L_71 - .L_70)
	.align		4
.L_70:
        /*0070*/ 	.word	index@(.nv.constant0._Z11matMulTiledPfS_S_i)
        /*0074*/ 	.short	0x0380
        /*0076*/ 	.short	0x001c


	//----- nvinfo : EIATTR_SW_WAR
	.align		4
.L_71:
        /*0078*/ 	.byte	0x04, 0x36
        /*007a*/ 	.short	(.L_73 - .L_72)
.L_72:
        /*007c*/ 	.word	0x00000008
.L_73:


//--------------------- .nv.info._Z11matMulBasicPfS_S_i --------------------------
	.section	.nv.info._Z11matMulBasicPfS_S_i,"",@"SHT_CUDA_INFO"
	.sectionflags	@""
	.align	4


	//----- nvinfo : EIATTR_CUDA_API_VERSION
	.align		4
        /*0000*/ 	.byte	0x04, 0x37
        /*0002*/ 	.short	(.L_75 - .L_74)
.L_74:
        /*0004*/ 	.word	0x00000082


	//----- nvinfo : EIATTR_KPARAM_INFO
	.align		4
.L_75:
        /*0008*/ 	.byte	0x04, 0x17
        /*000a*/ 	.short	(.L_77 - .L_76)
.L_76:
        /*000c*/ 	.word	0x00000000
        /*0010*/ 	.short	0x0003
        /*0012*/ 	.short	0x0018
        /*0014*/ 	.byte	0x00, 0xf0, 0x11, 0x00


	//----- nvinfo : EIATTR_KPARAM_INFO
	.align		4
.L_77:
        /*0018*/ 	.byte	0x04, 0x17
        /*001a*/ 	.short	(.L_79 - .L_78)
.L_78:
        /*001c*/ 	.word	0x00000000
        /*0020*/ 	.short	0x0002
        /*0022*/ 	.short	0x0010
        /*0024*/ 	.byte	0x00, 0xf5, 0x21, 0x00


	//----- nvinfo : EIATTR_KPARAM_INFO
	.align		4
.L_79:
        /*0028*/ 	.byte	0x04, 0x17
        /*002a*/ 	.short	(.L_81 - .L_80)
.L_80:
        /*002c*/ 	.word	0x00000000
        /*0030*/ 	.short	0x0001
        /*0032*/ 	.short	0x0008
        /*0034*/ 	.byte	0x00, 0xf5, 0x21, 0x00


	//----- nvinfo : EIATTR_KPARAM_INFO
	.align		4
.L_81:
        /*0038*/ 	.byte	0x04, 0x17
        /*003a*/ 	.short	(.L_83 - .L_82)
.L_82:
        /*003c*/ 	.word	0x00000000
        /*0040*/ 	.short	0x0000
        /*0042*/ 	.short	0x0000
        /*0044*/ 	.byte	0x00, 0xf5, 0x21, 0x00


	//----- nvinfo : EIATTR_SPARSE_MMA_MASK
	.align		4
.L_83:
        /*0048*/ 	.byte	0x03, 0x50
        /*004a*/ 	.short	0x0000


	//----- nvinfo : EIATTR_MAXREG_COUNT
	.align		4
        /*004c*/ 	.byte	0x03, 0x1b
        /*004e*/ 	.short	0x00ff


	//----- nvinfo : EIATTR_MERCURY_ISA_VERSION
	.align		4
        /*0050*/ 	.byte	0x03, 0x5f
        /*0052*/ 	.short	0x0101


	//----- nvinfo : EIATTR_VRC_CTA_INIT_COUNT
	.align		4
        /*0054*/ 	.byte	0x02, 0x4a
	.zero		1
	.zero		1


	//----- nvinfo : EIATTR_EXIT_INSTR_OFFSETS
	.align		4
        /*0058*/ 	.byte	0x04, 0x1c
        /*005a*/ 	.short	(.L_85 - .L_84)


	//   ....[0]....
.L_84:
        /*005c*/ 	.word	0x000000c0


	//   ....[1]....
        /*0060*/ 	.word	0x00000a90


	//----- nvinfo : EIATTR_CBANK_PARAM_SIZE
	.align		4
.L_85:
        /*0064*/ 	.byte	0x03, 0x19
        /*0066*/ 	.short	0x001c


	//----- nvinfo : EIATTR_PARAM_CBANK
	.align		4
        /*0068*/ 	.byte	0x04, 0x0a
        /*006a*/ 	.short	(.L_87 - .L_86)
	.align		4
.L_86:
        /*006c*/ 	.word	index@(.nv.constant0._Z11matMulBasicPfS_S_i)
        /*0070*/ 	.short	0x0380
        /*0072*/ 	.short	0x001c


	//----- nvinfo : EIATTR_SW_WAR
	.align		4
.L_87:
        /*0074*/ 	.byte	0x04, 0x36
        /*0076*/ 	.short	(.L_89 - .L_88)
.L_88:
        /*0078*/ 	.word	0x00000008
.L_89:


//--------------------- .nv.info._Z15histogramKernelPhPii --------------------------
	.section	.nv.info._Z15histogramKernelPhPii,"",@"SHT_CUDA_INFO"
	.sectionflags	@""
	.align	4


	//----- nvinfo : EIATTR_CUDA_API_VERSION
	.align		4
        /*0000*/ 	.byte	0x04, 0x37
        /*0002*/ 	.short	(.L_91 - .L_90)
.L_90:
        /*0004*/ 	.word	0x00000082


	//----- nvinfo : EIATTR_KPARAM_INFO
	.align		4
.L_91:
        /*0008*/ 	.byte	0x04, 0x17
        /*000a*/ 	.short	(.L_93 - .L_92)
.L_92:
        /*000c*/ 	.word	0x00000000
        /*0010*/ 	.short	0x0002
        /*0012*/ 	.short	0x0010
        /*0014*/ 	.byte	0x00, 0xf0, 0x11, 0x00


	//----- nvinfo : EIATTR_KPARAM_INFO
	.align		4
.L_93:
        /*0018*/ 	.byte	0x04, 0x17
        /*001a*/ 	.short	(.L_95 - .L_94)
.L_94:
        /*001c*/ 	.word	0x00000000
        /*0020*/ 	.short	0x0001
        /*0022*/ 	.short	0x0008
        /*0024*/ 	.byte	0x00, 0xf5, 0x21, 0x00


	//----- nvinfo : EIATTR_KPARAM_INFO
	.align		4
.L_95:
        /*0028*/ 	.byte	0x04, 0x17
        /*002a*/ 	.short	(.L_97 - .L_96)
.L_96:
        /*002c*/ 	.word	0x00000000
        /*0030*/ 	.short	0x0000
        /*0032*/ 	.short	0x0000
        /*0034*/ 	.byte	0x00, 0xf5, 0x21, 0x00


	//----- nvinfo : EIATTR_SPARSE_MMA_MASK
	.align		4
.L_97:
        /*0038*/ 	.byte	0x03, 0x50
        /*003a*/ 	.short	0x0000


	//----- nvinfo : EIATTR_MAXREG_COUNT
	.align		4
        /*003c*/ 	.byte	0x03, 0x1b
        /*003e*/ 	.short	0x00ff


	//----- nvinfo : EIATTR_MERCURY_ISA_VERSION
	.align		4
        /*0040*/ 	.byte	0x03, 0x5f
        /*0042*/ 	.short	0x0101


	//----- nvinfo : EIATTR_VRC_CTA_INIT_COUNT
	.align		4
        /*0044*/ 	.byte	0x02, 0x4a
	.zero		1
	.zero		1


	//----- nvinfo : EIATTR_EXIT_INSTR_OFFSETS
	.align		4
        /*0048*/ 	.byte	0x04, 0x1c
        /*004a*/ 	.short	(.L_99 - .L_98)


	//   ....[0]....
.L_98:
        /*004c*/ 	.word	0x00000070


	//   ....[1]....
        /*0050*/ 	.word	0x00000110


	//----- nvinfo : EIATTR_CBANK_PARAM_SIZE
	.align		4
.L_99:
        /*0054*/ 	.byte	0x03, 0x19
        /*0056*/ 	.short	0x0014


	//----- nvinfo : EIATTR_PARAM_CBANK
	.align		4
        /*0058*/ 	.byte	0x04, 0x0a
        /*005a*/ 	.short	(.L_101 - .L_100)
	.align		4
.L_100:
        /*005c*/ 	.word	index@(.nv.constant0._Z15histogramKernelPhPii)
        /*0060*/ 	.short	0x0380
        /*0062*/ 	.short	0x0014


	//----- nvinfo : EIATTR_SW_WAR
	.align		4
.L_101:
        /*0064*/ 	.byte	0x04, 0x36
        /*0066*/ 	.short	(.L_103 - .L_102)
.L_102:
        /*0068*/ 	.word	0x00000008
.L_103:


//--------------------- .nv.info._Z15reduceOptimizedPfS_i --------------------------
	.section	.nv.info._Z15reduceOptimizedPfS_i,"",@"SHT_CUDA_INFO"
	.sectionflags	@""
	.align	4


	//----- nvinfo : EIATTR_CUDA_API_VERSION
	.align		4
        /*0000*/ 	.byte	0x04, 0x37
        /*0002*/ 	.short	(.L_105 - .L_104)
.L_104:
        /*0004*/ 	.word	0x00000082


	//----- nvinfo : EIATTR_KPARAM_INFO
	.align		4
.L_105:
        /*0008*/ 	.byte	0x04, 0x17
        /*000a*/ 	.short	(.L_107 - .L_106)
.L_106:
        /*000c*/ 	.word	0x00000000
        /*0010*/ 	.short	0x0002
        /*0012*/ 	.short	0x0010
        /*0014*/ 	.byte	0x00, 0xf0, 0x11, 0x00


	//----- nvinfo : EIATTR_KPARAM_INFO
	.align		4
.L_107:
        /*0018*/ 	.byte	0x04, 0x17
        /*001a*/ 	.short	(.L_109 - .L_108)
.L_108:
        /*001c*/ 	.word	0x00000000
        /*0020*/ 	.short	0x0001
        /*0022*/ 	.short	0x0008
        /*0024*/ 	.byte	0x00, 0xf5, 0x21, 0x00


	//----- nvinfo : EIATTR_KPARAM_INFO
	.align		4
.L_109:
        /*0028*/ 	.byte	0x04, 0x17
        /*002a*/ 	.short	(.L_111 - .L_110)
.L_110:
        /*002c*/ 	.word	0x00000000
        /*0030*/ 	.short	0x0000
        /*0032*/ 	.short	0x0000
        /*0034*/ 	.byte	0x00, 0xf5, 0x21, 0x00


	//----- nvinfo : EIATTR_SPARSE_MMA_MASK
	.align		4
.L_111:
        /*0038*/ 	.byte	0x03, 0x50
        /*003a*/ 	.short	0x0000


	//----- nvinfo : EIATTR_MAXREG_COUNT
	.align		4
        /*003c*/ 	.byte	0x03, 0x1b
        /*003e*/ 	.short	0x00ff


	//----- nvinfo : EIATTR_NUM_BARRIERS
	.align		4
        /*0040*/ 	.byte	0x02, 0x4c
        /*0042*/ 	.byte	0x01
	.zero		1


	//----- nvinfo : EIATTR_MERCURY_ISA_VERSION
	.align		4
        /*0044*/ 	.byte	0x03, 0x5f
        /*0046*/ 	.short	0x0101


	//----- nvinfo : EIATTR_VRC_CTA_INIT_COUNT
	.align		4
        /*0048*/ 	.byte	0x02, 0x4a
	.zero		1
	.zero		1


	//----- nvinfo : EIATTR_EXIT_INSTR_OFFSETS
	.align		4
        /*004c*/ 	.byte	0x04, 0x1c
        /*004e*/ 	.short	(.L_113 - .L_112)


	//   ....[0]....
.L_112:
        /*0050*/ 	.word	0x00000290


	//   ....[1]....
        /*0054*/ 	.word	0x00000430


	//   ....[2]....
        /*0058*/ 	.word	0x000004b0


	//----- nvinfo : EIATTR_CBANK_PARAM_SIZE
	.align		4
.L_113:
        /*005c*/ 	.byte	0x03, 0x19
        /*005e*/ 	.short	0x0014


	//----- nvinfo : EIATTR_PARAM_CBANK
	.align		4
        /*0060*/ 	.byte	0x04, 0x0a
        /*0062*/ 	.short	(.L_115 - .L_114)
	.align		4
.L_114:
        /*0064*/ 	.word	index@(.nv.constant0._Z15reduceOptimizedPfS_i)
        /*0068*/ 	.short	0x0380
        /*006a*/ 	.short	0x0014


	//----- nvinfo : EIATTR_SW_WAR
	.align		4
.L_115:
        /*006c*/ 	.byte	0x04, 0x36
        /*006e*/ 	.short	(.L_117 - .L_116)
.L_116:
        /*0070*/ 	.word	0x00000008
.L_117:


//--------------------- .nv.info._Z11reduceBasicPfS_i --------------------------
	.section	.nv.info._Z11reduceBasicPfS_i,"",@"SHT_CUDA_INFO"
	.sectionflags	@""
	.align	4


	//----- nvinfo : EIATTR_CUDA_API_VERSION
	.align		4
        /*0000*/ 	.byte	0x04, 0x37
        /*0002*/ 	.short	(.L_119 - .L_118)
.L_118:
        /*0004*/ 	.word	0x00000082


	//----- nvinfo : EIATTR_KPARAM_INFO
	.align		4
.L_119:
        /*0008*/ 	.byte	0x04, 0x17
        /*000a*/ 	.short	(.L_121 - .L_120)
.L_120:
        /*000c*/ 	.word	0x00000000
        /*0010*/ 	.short	0x0002
        /*0012*/ 	.short	0x0010
        /*0014*/ 	.byte	0x00, 0xf0, 0x11, 0x00


	//----- nvinfo : EIATTR_KPARAM_INFO
	.align		4
.L_121:
        /*0018*/ 	.byte	0x04, 0x17
        /*001a*/ 	.short	(.L_123 - .L_122)
.L_122:
        /*001c*/ 	.word	0x00000000
        /*0020*/ 	.short	0x0001
        /*0022*/ 	.short	0x0008
        /*0024*/ 	.byte	0x00, 0xf5, 0x21, 0x00


	//----- nvinfo : EIATTR_KPARAM_INFO
	.align		4
.L_123:
        /*0028*/ 	.byte	0x04, 0x17
        /*002a*/ 	.short	(.L_125 - .L_124)
.L_124:
        /*002c*/ 	.word	0x00000000
        /*0030*/ 	.short	0x0000
        /*0032*/ 	.short	0x0000
        /*0034*/ 	.byte	0x00, 0xf5, 0x21, 0x00


	//----- nvinfo : EIATTR_SPARSE_MMA_MASK
	.align		4
.L_125:
        /*0038*/ 	.byte	0x03, 0x50
        /*003a*/ 	.short	0x0000


	//----- nvinfo : EIATTR_MAXREG_COUNT
	.align		4
        /*003c*/ 	.byte	0x03, 0x1b
        /*003e*/ 	.short	0x00ff


	//----- nvinfo : EIATTR_NUM_BARRIERS
	.align		4
        /*0040*/ 	.byte	0x02, 0x4c
        /*0042*/ 	.byte	0x01
	.zero		1


	//----- nvinfo : EIATTR_MERCURY_ISA_VERSION
	.align		4
        /*0044*/ 	.byte	0x03, 0x5f
        /*0046*/ 	.short	0x0101


	//----- nvinfo : EIATTR_VRC_CTA_INIT_COUNT
	.align		4
        /*0048*/ 	.byte	0x02, 0x4a
	.zero		1
	.zero		1


	//----- nvinfo : EIATTR_EXIT_INSTR_OFFSETS
	.align		4
        /*004c*/ 	.byte	0x04, 0x1c
        /*004e*/ 	.short	(.L_127 - .L_126)


	//   ....[0]....
.L_126:
        /*0050*/ 	.word	0x00000210


	//   ....[1]....
        /*0054*/ 	.word	0x00000290


	//----- nvinfo : EIATTR_CBANK_PARAM_SIZE
	.align		4
.L_127:
        /*0058*/ 	.byte	0x03, 0x19
        /*005a*/ 	.short	0x0014


	//----- nvinfo : EIATTR_PARAM_CBANK
	.align		4
        /*005c*/ 	.byte	0x04, 0x0a
        /*005e*/ 	.short	(.L_129 - .L_128)
	.align		4
.L_128:
        /*0060*/ 	.word	index@(.nv.constant0._Z11reduceBasicPfS_i)
        /*0064*/ 	.short	0x0380
        /*0066*/ 	.short	0x0014


	//----- nvinfo : EIATTR_SW_WAR
	.align		4
.L_129:
        /*0068*/ 	.byte	0x04, 0x36
        /*006a*/ 	.short	(.L_131 - .L_130)
.L_130:
        /*006c*/ 	.word	0x00000008
.L_131:


//--------------------- .nv.info._Z9mapKernelPfS_i --------------------------
	.section	.nv.info._Z9mapKernelPfS_i,"",@"SHT_CUDA_INFO"
	.sectionflags	@""
	.align	4


	//----- nvinfo : EIATTR_CUDA_API_VERSION
	.align		4
        /*0000*/ 	.byte	0x04, 0x37
        /*0002*/ 	.short	(.L_133 - .L_132)
.L_132:
        /*0004*/ 	.word	0x00000082


	//----- nvinfo : EIATTR_KPARAM_INFO
	.align		4
.L_133:
        /*0008*/ 	.byte	0x04, 0x17
        /*000a*/ 	.short	(.L_135 - .L_134)
.L_134:
        /*000c*/ 	.word	0x00000000
        /*0010*/ 	.short	0x0002
        /*0012*/ 	.short	0x0010
        /*0014*/ 	.byte	0x00, 0xf0, 0x11, 0x00


	//----- nvinfo : EIATTR_KPARAM_INFO
	.align		4
.L_135:
        /*0018*/ 	.byte	0x04, 0x17
        /*001a*/ 	.short	(.L_137 - .L_136)
.L_136:
        /*001c*/ 	.word	0x00000000
        /*0020*/ 	.short	0x0001
        /*0022*/ 	.short	0x0008
        /*0024*/ 	.byte	0x00, 0xf5, 0x21, 0x00


	//----- nvinfo : EIATTR_KPARAM_INFO
	.align		4
.L_137:
        /*0028*/ 	.byte	0x04, 0x17
        /*002a*/ 	.short	(.L_139 - .L_138)
.L_138:
        /*002c*/ 	.word	0x00000000
        /*0030*/ 	.short	0x0000
        /*0032*/ 	.short	0x0000
        /*0034*/ 	.byte	0x00, 0xf5, 0x21, 0x00


	//----- nvinfo : EIATTR_SPARSE_MMA_MASK
	.align		4
.L_139:
        /*0038*/ 	.byte	0x03, 0x50
        /*003a*/ 	.short	0x0000


	//----- nvinfo : EIATTR_MAXREG_COUNT
	.align		4
        /*003c*/ 	.byte	0x03, 0x1b
        /*003e*/ 	.short	0x00ff


	//----- nvinfo : EIATTR_MERCURY_ISA_VERSION
	.align		4
        /*0040*/ 	.byte	0x03, 0x5f
        /*0042*/ 	.short	0x0101


	//----- nvinfo : EIATTR_VRC_CTA_INIT_COUNT
	.align		4
        /*0044*/ 	.byte	0x02, 0x4a
	.zero		1
	.zero		1


	//----- nvinfo : EIATTR_EXIT_INSTR_OFFSETS
	.align		4
        /*0048*/ 	.byte	0x04, 0x1c
        /*004a*/ 	.short	(.L_141 - .L_140)


	//   ....[0]....
.L_140:
        /*004c*/ 	.word	0x00000070


	//   ....[1]....
        /*0050*/ 	.word	0x00000120


	//----- nvinfo : EIATTR_CBANK_PARAM_SIZE
	.align		4
.L_141:
        /*0054*/ 	.byte	0x03, 0x19
        /*0056*/ 	.short	0x0014


	//----- nvinfo : EIATTR_PARAM_CBANK
	.align		4
        /*0058*/ 	.byte	0x04, 0x0a
        /*005a*/ 	.short	(.L_143 - .L_142)
	.align		4
.L_142:
        /*005c*/ 	.word	index@(.nv.constant0._Z9mapKernelPfS_i)
        /*0060*/ 	.short	0x0380
        /*0062*/ 	.short	0x0014


	//----- nvinfo : EIATTR_SW_WAR
	.align		4
.L_143:
        /*0064*/ 	.byte	0x04, 0x36
        /*0066*/ 	.short	(.L_145 - .L_144)
.L_144:
        /*0068*/ 	.word	0x00000008
.L_145:


//--------------------- .nv.callgraph             --------------------------
	.section	.nv.callgraph,"",@"SHT_CUDA_CALLGRAPH"
	.align	4
	.sectionentsize	8
	.align		4
        /*0000*/ 	.word	0x00000000
	.align		4
        /*0004*/ 	.word	0xffffffff
	.align		4
        /*0008*/ 	.word	0x00000000
	.align		4
        /*000c*/ 	.word	0xfffffffe
	.align		4
        /*0010*/ 	.word	0x00000000
	.align		4
        /*0014*/ 	.word	0xfffffffd
	.align		4
        /*0018*/ 	.word	0x00000000
	.align		4
        /*001c*/ 	.word	0xfffffffc


//--------------------- .text._Z10stencil5ptPfS_ii --------------------------
	.section	.text._Z10stencil5ptPfS_ii,"ax",@progbits
	.align	128
        .global         _Z10stencil5ptPfS_ii
        .type           _Z10stencil5ptPfS_ii,@function
        .size           _Z10stencil5ptPfS_ii,(.L_x_17 - _Z10stencil5ptPfS_ii)
        .other          _Z10stencil5ptPfS_ii,@"STO_CUDA_ENTRY STV_DEFAULT"
_Z10stencil5ptPfS_ii:
.text._Z10stencil5ptPfS_ii:
[----:B------:R-:W-:Y:S01]  /*0000*/  LDC R1, c[0x0][0x37c] ;  /* 0x0000df00ff017b82 */ /* 0x000fe20000000800 */
[----:B------:R-:W0:Y:S07]  /*0010*/  S2R R0, SR_TID.Y ;  /* 0x0000000000007919 */ /* 0x000e2e0000002200 */
[----:B------:R-:W0:Y:S01]  /*0020*/  S2UR UR4, SR_CTAID.Y ;  /* 0x00000000000479c3 */ /* 0x000e220000002600 */
[----:B------:R-:W1:Y:S07]  /*0030*/  S2R R7, SR_TID.X ;  /* 0x0000000000077919 */ /* 0x000e6e0000002100 */
[----:B------:R-:W0:Y:S08]  /*0040*/  LDC R5, c[0x0][0x364] ;  /* 0x0000d900ff057b82 */ /* 0x000e300000000800 */
[----:B------:R-:W2:Y:S08]  /*0050*/  LDC.64 R2, c[0x0][0x390] ;  /* 0x0000e400ff027b82 */ /* 0x000eb00000000a00 */
[----:B------:R-:W1:Y:S08]  /*0060*/  S2UR UR5, SR_CTAID.X ;  /* 0x00000000000579c3 */ /* 0x000e700000002500 */
[----:B------:R-:W1:Y:S01]  /*0070*/  LDC R4, c[0x0][0x360] ;  /* 0x0000d800ff047b82 */ /* 0x000e620000000800 */
[----:B0-----:R-:W-:Y:S01]  /*0080*/  IMAD R5, R5, UR4, R0 ;  /* 0x0000000405057c24 */ /* 0x001fe2000f8e0200 */
[----:B--2---:R-:W-:-:S02]  /*0090*/  IADD3 R0, PT, PT, R3, -0x1, RZ ;  /* 0xffffffff03007810 */ /* 0x004fc40007ffe0ff */
[----:B------:R-:W-:Y:S02]  /*00a0*/  IADD3 R3, PT, PT, R2, -0x1, RZ ;  /* 0xffffffff02037810 */ /* 0x000fe40007ffe0ff */
[----:B------:R-:W-:-:S04]  /*00b0*/  ISETP.GE.AND P0, PT, R5, R0, PT ;  /* 0x000000000500720c */ /* 0x000fc80003f06270 */
[----:B------:R-:W-:Y:S01]  /*00c0*/  ISETP.EQ.OR P0, PT, R5, RZ, P0 ;  /* 0x000000ff0500720c */ /* 0x000fe20000702670 */
[----:B-1----:R-:W-:-:S05]  /*00d0*/  IMAD R0, R4, UR5, R7 ;  /* 0x0000000504007c24 */ /* 0x002fca000f8e0207 */
[----:B------:R-:W-:-:S04]  /*00e0*/  ISETP.LT.OR P0, PT, R0, 0x1, P0 ;  /* 0x000000010000780c */ /* 0x000fc80000701670 */
[----:B------:R-:W-:-:S13]  /*00f0*/  ISETP.GE.OR P0, PT, R0, R3, P0 ;  /* 0x000000030000720c */ /* 0x000fda0000706670 */
[----:B------:R-:W-:Y:S05]  /*0100*/  @P0 EXIT ;  /* 0x000000000000094d */ /* 0x000fea0003800000 */
[----:B------:R-:W0:Y:S01]  /*0110*/  LDC.64 R6, c[0x0][0x380] ;  /* 0x0000e000ff067b82 */ /* 0x000e220000000a00 */
[----:B------:R-:W1:Y:S01]  /*0120*/  LDCU.64 UR4, c[0x0][0x358] ;  /* 0x00006b00ff0477ac */ /* 0x000e620008000a00 */
[CC--:B------:R-:W-:Y:S02]  /*0130*/  IMAD R3, R5.reuse, R2.reuse, -R2 ;  /* 0x0000000205037224 */ /* 0x0c0fe400078e0a02 */
[----:B------:R-:W-:-:S03]  /*0140*/  IMAD R11, R5, R2, R0 ;  /* 0x00000002050b7224 */ /* 0x000fc600078e0200 */
[----:B------:R-:W-:Y:S01]  /*0150*/  IADD3 R3, PT, PT, R0, R3, RZ ;  /* 0x0000000300037210 */ /* 0x000fe20007ffe0ff */
[----:B------:R-:W2:Y:S01]  /*0160*/  LDC.64 R8, c[0x0][0x388] ;  /* 0x0000e200ff087b82 */ /* 0x000ea20000000a00 */
[----:B0-----:R-:W-:-:S04]  /*0170*/  IMAD.WIDE R4, R11, 0x4, R6 ;  /* 0x000000040b047825 */ /* 0x001fc800078e0206 */
[----:B------:R-:W-:Y:S01]  /*0180*/  IMAD.WIDE R6, R3, 0x4, R6 ;  /* 0x0000000403067825 */ /* 0x000fe200078e0206 */
[----:B-1----:R-:W3:Y:S03]  /*0190*/  LDG.E R0, desc[UR4][R4.64] ;  /* 0x0000000404007981 */ /* 0x002ee6000c1e1900 */
[----:B------:R-:W-:Y:S01]  /*01a0*/  IMAD.WIDE R2, R2, 0x4, R4 ;  /* 0x0000000402027825 */ /* 0x000fe200078e0204 */
[----:B------:R-:W4:Y:S04]  /*01b0*/  LDG.E R10, desc[UR4][R4.64+0x4] ;  /* 0x00000404040a7981 */ /* 0x000f28000c1e1900 */
[----:B------:R-:W3:Y:S04]  /*01c0*/  LDG.E R7, desc[UR4][R6.64] ;  /* 0x0000000406077981 */ /* 0x000ee8000c1e1900 */
[----:B------:R-:W5:Y:S04]  /*01d0*/  LDG.E R2, desc[UR4][R2.64] ;  /* 0x0000000402027981 */ /* 0x000f68000c1e1900 */
[----:B------:R-:W4:Y:S01]  /*01e0*/  LDG.E R12, desc[UR4][R4.64+-0x4] ;  /* 0xfffffc04040c7981 */ /* 0x000f22000c1e1900 */
[----:B--2---:R-:W-:-:S04]  /*01f0*/  IMAD.WIDE R8, R11, 0x4, R8 ;  /* 0x000000040b087825 */ /* 0x004fc800078e0208 */
[----:B---3--:R-:W-:-:S04]  /*0200*/  FADD R13, R0, R7 ;  /* 0x00000007000d7221 */ /* 0x008fc80000000000 */
[----:B-----5:R-:W-:-:S04]  /*0210*/  FADD R13, R2, R13 ;  /* 0x0000000d020d7221 */ /* 0x020fc80000000000 */
[----:B----4-:R-:W-:-:S04]  /*0220*/  FADD R13, R10, R13 ;  /* 0x0000000d0a0d7221 */ /* 0x010fc80000000000 */
[----:B------:R-:W-:-:S04]  /*0230*/  FADD R12, R12, R13 ;  /* 0x0000000d0c0c7221 */ /* 0x000fc80000000000 */
[----:B------:R-:W-:-:S05]  /*0240*/  FMUL R11, R12, 0.20000000298023223877 ;  /* 0x3e4ccccd0c0b7820 */ /* 0x000fca0000400000 */
[----:B------:R-:W-:Y:S01]  /*0250*/  STG.E desc[UR4][R8.64], R11 ;  /* 0x0000000b08007986 */ /* 0x000fe2000c101904 */
[----:B------:R-:W-:Y:S05]  /*0260*/  EXIT ;  /* 0x000000000000794d */ /* 0x000fea0003800000 */
.L_x_0:
[----:B------:R-:W-:-:S00]  /*0270*/  BRA `(.L_x_0) ;  /* 0xfffffffc00fc7947 */ /* 0x000fc0000383ffff */
[----:B------:R-:W-:-:S00]  /*0280*/  NOP ;  /* 0x0000000000007918 */ /* 0x000fc00000000000 */
[----:B------:R-:W-:-:S00]  /*0290*/  NOP ;  /* 0x0000000000007918 */ /* 0x000fc00000000000 */
[----:B------:R-:W-:-:S00]  /*02a0*/  NOP ;  /* 0x0000000000007918 */ /* 0x000fc00000000000 */
[----:B------:R-:W-:-:S00]  /*02b0*/  NOP ;  /* 0x0000000000007918 */ /* 0x000fc00000000000 */
[----:B------:R-:W-:-:S00]  /*02c0*/  NOP ;  /* 0x0000000000007918 */ /* 0x000fc00000000000 */
[----:B------:R-:W-:-:S00]  /*02d0*/  NOP ;  /* 0x0000000000007918 */ /* 0x000fc00000000000 */
[----:B------:R-:W-:-:S00]  /*02e0*/  NOP ;  /* 0x0000000000007918 */ /* 0x000fc00000000000 */
[----:B------:R-:W-:-:S00]  /*02f0*/  NOP ;  /* 0x0000000000007918 */ /* 0x000fc00000000000 */
.L_x_17:


//--------------------- .text._Z11matMulTiledPfS_S_i --------------------------
	.section	.text._Z11matMulTiledPfS_S_i,"ax",@progbits
	.align	128
        .global         _Z11matMulTiledPfS_S_i
        .type           _Z11matMulTiledPfS_S_i,@function
        .size           _Z11matMulTiledPfS_S_i,(.L_x_18 - _Z11matMulTiledPfS_S_i)
        .other          _Z11matMulTiledPfS_S_i,@"STO_CUDA_ENTRY STV_DEFAULT"
_Z11matMulTiledPfS_S_i:
.text._Z11matMulTiledPfS_S_i:
[----:B------:R-:W-:Y:S01]  /*0000*/  LDC R1, c[0x0][0x37c] ;  /* 0x0000df00ff017b82 */ /* 0x000fe20000000800 */
[----:B------:R-:W0:Y:S01]  /*0010*/  LDCU UR4, c[0x0][0x398] ;  /* 0x00007300ff0477ac */ /* 0x000e220008000800 */
[----:B------:R-:W1:Y:S01]  /*0020*/  S2R R5, SR_CTAID.Y ;  /* 0x0000000000057919 */ /* 0x000e620000002600 */
[----:B------:R-:W-:Y:S01]  /*0030*/  HFMA2 R25, -RZ, RZ, 0, 0 ;  /* 0x00000000ff197431 */ /* 0x000fe200000001ff */
[----:B------:R-:W2:Y:S01]  /*0040*/  LDCU.64 UR8, c[0x0][0x358] ;  /* 0x00006b00ff0877ac */ /* 0x000ea20008000a00 */
[----:B------:R-:W1:Y:S01]  /*0050*/  S2R R2, SR_TID.Y ;  /* 0x0000000000027919 */ /* 0x000e620000002200 */
[----:B------:R-:W3:Y:S01]  /*0060*/  S2R R10, SR_CTAID.X ;  /* 0x00000000000a7919 */ /* 0x000ee20000002500 */
[----:B------:R-:W3:Y:S01]  /*0070*/  S2R R3, SR_TID.X ;  /* 0x0000000000037919 */ /* 0x000ee20000002100 */
[----:B0-----:R-:W-:-:S04]  /*0080*/  MOV R6, UR4 ;  /* 0x0000000400067c02 */ /* 0x001fc80008000f00 */
[----:B------:R-:W-:Y:S02]  /*0090*/  ISETP.GE.AND P0, PT, R6, 0x1, PT ;  /* 0x000000010600780c */ /* 0x000fe40003f06270 */
[----:B-1----:R-:W-:Y:S02]  /*00a0*/  LEA R5, R5, R2, 0x4 ;  /* 0x0000000205057211 */ /* 0x002fe400078e20ff */
[----:B---3--:R-:W-:-:S09]  /*00b0*/  LEA R4, R10, R3, 0x4 ;  /* 0x000000030a047211 */ /* 0x008fd200078e20ff */
[----:B--2---:R-:W-:Y:S05]  /*00c0*/  @!P0 BRA `(.L_x_1) ;  /* 0x0000000400348947 */ /* 0x004fea0003800000 */
[----:B------:R-:W0:Y:S01]  /*00d0*/  S2UR UR6, SR_CgaCtaId ;  /* 0x00000000000679c3 */ /* 0x000e220000008800 */
[----:B------:R-:W-:Y:S01]  /*00e0*/  UMOV UR4, 0x400 ;  /* 0x0000040000047882 */ /* 0x000fe20000000000 */
[----:B------:R-:W-:Y:S01]  /*00f0*/  IADD3 R8, PT, PT, R6, 0xf, RZ ;  /* 0x0000000f06087810 */ /* 0x000fe20007ffe0ff */
[----:B------:R-:W-:Y:S01]  /*0100*/  UIADD3 UR5, UPT, UPT, UR4, 0x400, URZ ;  /* 0x0000040004057890 */ /* 0x000fe2000fffe0ff */
[-CC-:B------:R-:W-:Y:S01]  /*0110*/  IMAD R7, R2, R6.reuse, R3.reuse ;  /* 0x0000000602077224 */ /* 0x180fe200078e0203 */
[----:B------:R-:W-:Y:S01]  /*0120*/  MOV R25, RZ ;  /* 0x000000ff00197202 */ /* 0x000fe20000000f00 */
[----:B------:R-:W-:Y:S01]  /*0130*/  IMAD R18, R5, R6, R3 ;  /* 0x0000000605127224 */ /* 0x000fe200078e0203 */
[----:B------:R-:W-:Y:S01]  /*0140*/  SHF.R.U32.HI R8, RZ, 0x4, R8 ;  /* 0x00000004ff087819 */ /* 0x000fe20000011608 */
[----:B------:R-:W1:Y:S01]  /*0150*/  LDC R0, c[0x0][0x398] ;  /* 0x0000e600ff007b82 */ /* 0x000e620000000800 */
[----:B------:R-:W-:Y:S02]  /*0160*/  IMAD R7, R10, 0x10, R7 ;  /* 0x000000100a077824 */ /* 0x000fe400078e0207 */
[----:B------:R-:W-:-:S05]  /*0170*/  IADD3 R19, PT, PT, -R8, RZ, RZ ;  /* 0x000000ff08137210 */ /* 0x000fca0007ffe1ff */
[----:B------:R-:W2:Y:S01]  /*0180*/  LDC.64 R22, c[0x0][0x380] ;  /* 0x0000e000ff167b82 */ /* 0x000ea20000000a00 */
[----:B0-----:R-:W-:Y:S02]  /*0190*/  ULEA UR5, UR6, UR5, 0x18 ;  /* 0x0000000506057291 */ /* 0x001fe4000f8ec0ff */
[----:B------:R-:W-:-:S04]  /*01a0*/  ULEA UR4, UR6, UR4, 0x18 ;  /* 0x0000000406047291 */ /* 0x000fc8000f8ec0ff */
[----:B------:R-:W-:Y:S02]  /*01b0*/  LEA R17, R3, UR5, 0x2 ;  /* 0x0000000503117c11 */ /* 0x000fe4000f8e10ff */
[----:B------:R-:W-:-:S03]  /*01c0*/  LEA R16, R2, UR4, 0x6 ;  /* 0x0000000402107c11 */ /* 0x000fc6000f8e30ff */
[----:B------:R-:W-:Y:S01]  /*01d0*/  IMAD R21, R2, 0x40, R17 ;  /* 0x0000004002157824 */ /* 0x000fe200078e0211 */
[----:B------:R-:W-:-:S07]  /*01e0*/  LEA R20, R3, R16, 0x2 ;  /* 0x0000001003147211 */ /* 0x000fce00078e10ff */
.L_x_2:
[----:B-1----:R-:W-:Y:S01]  /*01f0*/  MOV R6, R0 ;  /* 0x0000000000067202 */ /* 0x002fe20000000f00 */
[----:B------:R-:W-:Y:S01]  /*0200*/  HFMA2 R29, -RZ, RZ, 0, 0 ;  /* 0x00000000ff1d7431 */ /* 0x000fe200000001ff */
[----:B------:R-:W-:Y:S01]  /*0210*/  MOV R24, RZ ;  /* 0x000000ff00187202 */ /* 0x000fe20000000f00 */
[----:B--2---:R-:W-:Y:S01]  /*0220*/  IMAD.WIDE R8, R18, 0x4, R22 ;  /* 0x0000000412087825 */ /* 0x004fe200078e0216 */
[-C--:B------:R-:W-:Y:S02]  /*0230*/  ISETP.GE.U32.AND P0, PT, R4, R6.reuse, PT ;  /* 0x000000060400720c */ /* 0x080fe40003f06070 */
[-C--:B------:R-:W-:Y:S02]  /*0240*/  ISETP.GE.AND P1, PT, R3, R6.reuse, PT ;  /* 0x000000060300720c */ /* 0x080fe40003f26270 */
[-C--:B------:R-:W-:Y:S02]  /*0250*/  ISETP.GE.OR P0, PT, R2, R6.reuse, P0 ;  /* 0x000000060200720c */ /* 0x080fe40000706670 */
[----:B------:R-:W-:-:S11]  /*0260*/  ISETP.GE.U32.OR P1, PT, R5, R6, P1 ;  /* 0x000000060500720c */ /* 0x000fd60000f26470 */
[----:B------:R-:W0:Y:S02]  /*0270*/  @!P0 LDC.64 R10, c[0x0][0x388] ;  /* 0x0000e200ff0a8b82 */ /* 0x000e240000000a00 */
[----:B------:R-:W2:Y:S01]  /*0280*/  @!P1 LDG.E R29, desc[UR8][R8.64] ;  /* 0x00000008081d9981 */ /* 0x000ea2000c1e1900 */
[----:B0-----:R-:W-:-:S05]  /*0290*/  @!P0 IMAD.WIDE.U32 R10, R7, 0x4, R10 ;  /* 0x00000004070a8825 */ /* 0x001fca00078e000a */
[----:B------:R-:W3:Y:S01]  /*02a0*/  @!P0 LDG.E R24, desc[UR8][R10.64] ;  /* 0x000000080a188981 */ /* 0x000ee2000c1e1900 */
[----:B------:R-:W-:-:S05]  /*02b0*/  VIADD R19, R19, 0x1 ;  /* 0x0000000113137836 */ /* 0x000fca0000000000 */
[----:B------:R-:W-:Y:S02]  /*02c0*/  ISETP.NE.AND P0, PT, R19, RZ, PT ;  /* 0x000000ff1300720c */ /* 0x000fe40003f05270 */
[----:B------:R-:W-:Y:S02]  /*02d0*/  IADD3 R18, PT, PT, R18, 0x10, RZ ;  /* 0x0000001012127810 */ /* 0x000fe40007ffe0ff */
[----:B------:R-:W-:Y:S02]  /*02e0*/  IADD3 R3, PT, PT, R3, 0x10, RZ ;  /* 0x0000001003037810 */ /* 0x000fe40007ffe0ff */
[----:B------:R-:W-:Y:S02]  /*02f0*/  IADD3 R2, PT, PT, R2, 0x10, RZ ;  /* 0x0000001002027810 */ /* 0x000fe40007ffe0ff */
[----:B------:R-:W-:Y:S01]  /*0300*/  LEA R7, R6, R7, 0x4 ;  /* 0x0000000706077211 */ /* 0x000fe200078e20ff */
[----:B--2---:R-:W-:Y:S04]  /*0310*/  STS [R20], R29 ;  /* 0x0000001d14007388 */ /* 0x004fe80000000800 */
[----:B---3--:R-:W-:Y:S01]  /*0320*/  STS [R21], R24 ;  /* 0x0000001815007388 */ /* 0x008fe20000000800 */
[----:B------:R-:W-:Y:S06]  /*0330*/  BAR.SYNC.DEFER_BLOCKING 0x0 ;  /* 0x0000000000007b1d */ /* 0x000fec0000010000 */
[----:B------:R-:W-:Y:S04]  /*0340*/  LDS R26, [R17] ;  /* 0x00000000111a7984 */ /* 0x000fe80000000800 */
[----:B------:R-:W0:Y:S04]  /*0350*/  LDS.128 R12, [R16] ;  /* 0x00000000100c7984 */ /* 0x000e280000000c00 */
[----:B------:R-:W1:Y:S04]  /*0360*/  LDS R28, [R17+0x40] ;  /* 0x00004000111c7984 */ /* 0x000e680000000800 */
[----:B------:R-:W2:Y:S04]  /*0370*/  LDS R27, [R17+0x80] ;  /* 0x00008000111b7984 */ /* 0x000ea80000000800 */
[----:B------:R-:W-:Y:S04]  /*0380*/  LDS.128 R8, [R16+0x10] ;  /* 0x0000100010087984 */ /* 0x000fe80000000c00 */
[----:B------:R-:W-:Y:S01]  /*0390*/  LDS R24, [R17+0x140] ;  /* 0x0001400011187984 */ /* 0x000fe20000000800 */
[----:B0-----:R-:W-:-:S03]  /*03a0*/  FFMA R26, R12, R26, R25 ;  /* 0x0000001a0c1a7223 */ /* 0x001fc60000000019 */
[----:B------:R-:W0:Y:S01]  /*03b0*/  LDS R12, [R17+0xc0] ;  /* 0x0000c000110c7984 */ /* 0x000e220000000800 */
[----:B-1----:R-:W-:-:S03]  /*03c0*/  FFMA R26, R28, R13, R26 ;  /* 0x0000000d1c1a7223 */ /* 0x002fc6000000001a */
[----:B------:R-:W1:Y:S04]  /*03d0*/  LDS R13, [R17+0x100] ;  /* 0x00010000110d7984 */ /* 0x000e680000000800 */
[----:B------:R-:W3:Y:S01]  /*03e0*/  LDS R25, [R17+0x180] ;  /* 0x0001800011197984 */ /* 0x000ee20000000800 */
[----:B--2---:R-:W-:-:S04]  /*03f0*/  FFMA R27, R27, R14, R26 ;  /* 0x0000000e1b1b7223 */ /* 0x004fc8000000001a */
[----:B0-----:R-:W-:Y:S02]  /*0400*/  FFMA R15, R12, R15, R27 ;  /* 0x0000000f0c0f7223 */ /* 0x001fe4000000001b */
[----:B------:R-:W-:Y:S02]  /*0410*/  LDS R27, [R17+0x200] ;  /* 0x00020000111b7984 */ /* 0x000fe40000000800 */
[----:B-1----:R-:W-:Y:S02]  /*0420*/  FFMA R13, R8, R13, R15 ;  /* 0x0000000d080d7223 */ /* 0x002fe4000000000f */
[----:B------:R-:W0:Y:S02]  /*0430*/  LDS R8, [R17+0x1c0] ;  /* 0x0001c00011087984 */ /* 0x000e240000000800 */
[----:B------:R-:W-:Y:S02]  /*0440*/  FFMA R26, R24, R9, R13 ;  /* 0x00000009181a7223 */ /* 0x000fe4000000000d */
[----:B------:R-:W1:Y:S04]  /*0450*/  LDS.128 R12, [R16+0x20] ;  /* 0x00002000100c7984 */ /* 0x000e680000000c00 */
[----:B------:R-:W2:Y:S01]  /*0460*/  LDS R24, [R17+0x240] ;  /* 0x0002400011187984 */ /* 0x000ea20000000800 */
[----:B---3--:R-:W-:-:S03]  /*0470*/  FFMA R9, R25, R10, R26 ;  /* 0x0000000a19097223 */ /* 0x008fc6000000001a */
[----:B------:R-:W3:Y:S01]  /*0480*/  LDS R25, [R17+0x280] ;  /* 0x0002800011197984 */ /* 0x000ee20000000800 */
[----:B0-----:R-:W-:-:S04]  /*0490*/  FFMA R9, R8, R11, R9 ;  /* 0x0000000b08097223 */ /* 0x001fc80000000009 */
[----:B-1----:R-:W-:Y:S02]  /*04a0*/  FFMA R9, R12, R27, R9 ;  /* 0x0000001b0c097223 */ /* 0x002fe40000000009 */
[----:B------:R-:W0:Y:S02]  /*04b0*/  LDS R12, [R17+0x2c0] ;  /* 0x0002c000110c7984 */ /* 0x000e240000000800 */
[----:B--2---:R-:W-:Y:S02]  /*04c0*/  FFMA R24, R24, R13, R9 ;  /* 0x0000000d18187223 */ /* 0x004fe40000000009 */
[----:B------:R-:W-:Y:S04]  /*04d0*/  LDS R13, [R17+0x300] ;  /* 0x00030000110d7984 */ /* 0x000fe80000000800 */
[----:B------:R-:W1:Y:S01]  /*04e0*/  LDS.128 R8, [R16+0x30] ;  /* 0x0000300010087984 */ /* 0x000e620000000c00 */
[----:B---3--:R-:W-:-:S03]  /*04f0*/  FFMA R25, R25, R14, R24 ;  /* 0x0000000e19197223 */ /* 0x008fc60000000018 */
[----:B------:R-:W2:Y:S04]  /*0500*/  LDS R27, [R17+0x340] ;  /* 0x00034000111b7984 */ /* 0x000ea80000000800 */
[----:B------:R-:W3:Y:S04]  /*0510*/  LDS R24, [R17+0x380] ;  /* 0x0003800011187984 */ /* 0x000ee80000000800 */
[----:B------:R-:W4:Y:S01]  /*0520*/  LDS R14, [R17+0x3c0] ;  /* 0x0003c000110e7984 */ /* 0x000f220000000800 */
[----:B0-----:R-:W-:-:S04]  /*0530*/  FFMA R15, R12, R15, R25 ;  /* 0x0000000f0c0f7223 */ /* 0x001fc80000000019 */
[----:B-1----:R-:W-:-:S04]  /*0540*/  FFMA R8, R8, R13, R15 ;  /* 0x0000000d08087223 */ /* 0x002fc8000000000f */
[----:B--2---:R-:W-:-:S04]  /*0550*/  FFMA R9, R27, R9, R8 ;  /* 0x000000091b097223 */ /* 0x004fc80000000008 */
[----:B---3--:R-:W-:-:S04]  /*0560*/  FFMA R9, R24, R10, R9 ;  /* 0x0000000a18097223 */ /* 0x008fc80000000009 */
[----:B----4-:R-:W-:Y:S01]  /*0570*/  FFMA R25, R14, R11, R9 ;  /* 0x0000000b0e197223 */ /* 0x010fe20000000009 */
[----:B------:R-:W-:Y:S06]  /*0580*/  BAR.SYNC.DEFER_BLOCKING 0x0 ;  /* 0x0000000000007b1d */ /* 0x000fec0000010000 */
[----:B------:R-:W-:Y:S05]  /*0590*/  @P0 BRA `(.L_x_2) ;  /* 0xfffffffc00140947 */ /* 0x000fea000383ffff */
.L_x_1:
[----:B------:R-:W-:-:S04]  /*05a0*/  VIMNMX R3, PT, PT, R5, R4, !PT ;  /* 0x0000000405037248 */ /* 0x000fc80007fe0100 */
[----:B------:R-:W-:-:S13]  /*05b0*/  ISETP.GE.AND P0, PT, R3, R6, PT ;  /* 0x000000060300720c */ /* 0x000fda0003f06270 */
[----:B------:R-:W-:Y:S05]  /*05c0*/  @P0 EXIT ;  /* 0x000000000000094d */ /* 0x000fea0003800000 */
[----:B------:R-:W0:Y:S01]  /*05d0*/  LDC.64 R2, c[0x0][0x390] ;  /* 0x0000e400ff027b82 */ /* 0x000e220000000a00 */
[----:B------:R-:W-:-:S04]  /*05e0*/  IMAD R5, R5, R6, R4 ;  /* 0x0000000605057224 */ /* 0x000fc800078e0204 */
[----:B0-----:R-:W-:-:S05]  /*05f0*/  IMAD.WIDE.U32 R2, R5, 0x4, R2 ;  /* 0x0000000405027825 */ /* 0x001fca00078e0002 */
[----:B------:R-:W-:Y:S01]  /*0600*/  STG.E desc[UR8][R2.64], R25 ;  /* 0x0000001902007986 */ /* 0x000fe2000c101908 */
[----:B------:R-:W-:Y:S05]  /*0610*/  EXIT ;  /* 0x000000000000794d */ /* 0x000fea0003800000 */
.L_x_3:
        /* <DEDUP_REMOVED lines=14> */
.L_x_18:


//--------------------- .text._Z11matMulBasicPfS_S_i --------------------------
	.section	.text._Z11matMulBasicPfS_S_i,"ax",@progbits
	.align	128
        .global         _Z11matMulBasicPfS_S_i
        .type           _Z11matMulBasicPfS_S_i,@function
        .size           _Z11matMulBasicPfS_S_i,(.L_x_19 - _Z11matMulBasicPfS_S_i)
        .other          _Z11matMulBasicPfS_S_i,@"STO_CUDA_ENTRY STV_DEFAULT"
_Z11matMulBasicPfS_S_i:
.text._Z11matMulBasicPfS_S_i:
[----:B------:R-:W-:Y:S01]  /*0000*/  LDC R1, c[0x0][0x37c] ;  /* 0x0000df00ff017b82 */ /* 0x000fe20000000800 */
[----:B------:R-:W0:Y:S07]  /*0010*/  S2R R0, SR_TID.Y ;  /* 0x0000000000007919 */ /* 0x000e2e0000002200 */
[----:B------:R-:W0:Y:S01]  /*0020*/  S2UR UR4, SR_CTAID.Y ;  /* 0x00000000000479c3 */ /* 0x000e220000002600 */
[----:B------:R-:W1:Y:S01]  /*0030*/  LDCU UR20, c[0x0][0x398] ;  /* 0x00007300ff1477ac */ /* 0x000e620008000800 */
[----:B------:R-:W2:Y:S06]  /*0040*/  S2R R3, SR_TID.X ;  /* 0x0000000000037919 */ /* 0x000eac0000002100 */
[----:B------:R-:W0:Y:S08]  /*0050*/  LDC R13, c[0x0][0x364] ;  /* 0x0000d900ff0d7b82 */ /* 0x000e300000000800 */
[----:B------:R-:W2:Y:S08]  /*0060*/  S2UR UR5, SR_CTAID.X ;  /* 0x00000000000579c3 */ /* 0x000eb00000002500 */
[----:B------:R-:W2:Y:S01]  /*0070*/  LDC R2, c[0x0][0x360] ;  /* 0x0000d800ff027b82 */ /* 0x000ea20000000800 */
[----:B0-----:R-:W-:-:S02]  /*0080*/  IMAD R13, R13, UR4, R0 ;  /* 0x000000040d0d7c24 */ /* 0x001fc4000f8e0200 */
[----:B--2---:R-:W-:-:S05]  /*0090*/  IMAD R0, R2, UR5, R3 ;  /* 0x0000000502007c24 */ /* 0x004fca000f8e0203 */
[----:B------:R-:W-:-:S04]  /*00a0*/  VIMNMX R2, PT, PT, R13, R0, !PT ;  /* 0x000000000d027248 */ /* 0x000fc80007fe0100 */
[----:B-1----:R-:W-:-:S13]  /*00b0*/  ISETP.GE.AND P0, PT, R2, UR20, PT ;  /* 0x0000001402007c0c */ /* 0x002fda000bf06270 */
[----:B------:R-:W-:Y:S05]  /*00c0*/  @P0 EXIT ;  /* 0x000000000000094d */ /* 0x000fea0003800000 */
[----:B------:R-:W-:Y:S01]  /*00d0*/  UISETP.GE.U32.AND UP0, UPT, UR20, 0x8, UPT ;  /* 0x000000081400788c */ /* 0x000fe2000bf06070 */
[----:B------:R-:W-:Y:S02]  /*00e0*/  HFMA2 R12, -RZ, RZ, 0, 0 ;  /* 0x00000000ff0c7431 */ /* 0x000fe400000001ff */
[----:B------:R-:W-:Y:S01]  /*00f0*/  IMAD R13, R13, UR20, RZ ;  /* 0x000000140d0d7c24 */ /* 0x000fe2000f8e02ff */
[----:B------:R-:W-:Y:S01]  /*0100*/  UMOV UR4, URZ ;  /* 0x000000ff00047c82 */ /* 0x000fe20008000000 */
[----:B------:R-:W0:Y:S04]  /*0110*/  LDCU.64 UR18, c[0x0][0x358] ;  /* 0x00006b00ff1277ac */ /* 0x000e280008000a00 */
[----:B------:R-:W-:Y:S05]  /*0120*/  BRA.U !UP0, `(.L_x_4) ;  /* 0x0000000508047547 */ /* 0x000fea000b800000 */
[----:B------:R-:W1:Y:S01]  /*0130*/  LDCU.128 UR24, c[0x0][0x380] ;  /* 0x00007000ff1877ac */ /* 0x000e620008000c00 */
[----:B------:R-:W-:Y:S02]  /*0140*/  MOV R12, RZ ;  /* 0x000000ff000c7202 */ /* 0x000fe40000000f00 */
[----:B------:R-:W-:Y:S01]  /*0150*/  MOV R14, R0 ;  /* 0x00000000000e7202 */ /* 0x000fe20000000f00 */
[----:B------:R-:W-:-:S04]  /*0160*/  ULOP3.LUT UR4, UR20, 0x7ffffff8, URZ, 0xc0, !UPT ;  /* 0x7ffffff814047892 */ /* 0x000fc8000f8ec0ff */
[----:B------:R-:W-:Y:S01]  /*0170*/  UIADD3 UR5, UPT, UPT, -UR4, URZ, URZ ;  /* 0x000000ff04057290 */ /* 0x000fe2000fffe1ff */
[----:B-1----:R-:W-:Y:S01]  /*0180*/  MOV R2, UR24 ;  /* 0x0000001800027c02 */ /* 0x002fe20008000f00 */
[----:B------:R-:W-:Y:S01]  /*0190*/  UIMAD.WIDE UR6, UR20, 0x8, UR26 ;  /* 0x00000008140678a5 */ /* 0x000fe2000f8e021a */
[----:B------:R-:W-:Y:S01]  /*01a0*/  MOV R3, UR25 ;  /* 0x0000001900037c02 */ /* 0x000fe20008000f00 */
[----:B------:R-:W-:Y:S02]  /*01b0*/  UIMAD.WIDE UR8, UR20, 0xc, UR26 ;  /* 0x0000000c140878a5 */ /* 0x000fe4000f8e021a */
[----:B------:R-:W-:Y:S01]  /*01c0*/  UIMAD.WIDE UR10, UR20, 0x10, UR26 ;  /* 0x00000010140a78a5 */ /* 0x000fe2000f8e021a */
[----:B------:R-:W-:Y:S01]  /*01d0*/  IMAD.WIDE.U32 R2, R13, 0x4, R2 ;  /* 0x000000040d027825 */ /* 0x000fe200078e0002 */
[----:B------:R-:W-:Y:S02]  /*01e0*/  UIMAD.WIDE UR12, UR20, 0x14, UR26 ;  /* 0x00000014140c78a5 */ /* 0x000fe4000f8e021a */
[----:B------:R-:W-:Y:S01]  /*01f0*/  UIMAD.WIDE UR14, UR20, 0x18, UR26 ;  /* 0x00000018140e78a5 */ /* 0x000fe2000f8e021a */
[----:B------:R-:W-:Y:S01]  /*0200*/  IADD3 R2, P0, PT, R2, 0x10, RZ ;  /* 0x0000001002027810 */ /* 0x000fe20007f1e0ff */
[----:B------:R-:W-:-:S03]  /*0210*/  UIMAD.WIDE UR16, UR20, 0x1c, UR26 ;  /* 0x0000001c141078a5 */ /* 0x000fc6000f8e021a */
[----:B------:R-:W-:-:S09]  /*0220*/  IADD3.X R3, PT, PT, RZ, R3, RZ, P0, !PT ;  /* 0x00000003ff037210 */ /* 0x000fd200007fe4ff */
.L_x_5:
[----:B------:R-:W-:Y:S01]  /*0230*/  UIMAD.WIDE UR22, UR20, 0x4, UR26 ;  /* 0x00000004141678a5 */ /* 0x000fe2000f8e021a */
[----:B------:R-:W-:Y:S02]  /*0240*/  IMAD.MOV.U32 R23, RZ, RZ, 0x4 ;  /* 0x00000004ff177424 */ /* 0x000fe400078e00ff */
[----:B------:R-:W-:Y:S01]  /*0250*/  HFMA2 R11, -RZ, RZ, 0, 2.384185791015625e-07 ;  /* 0x00000004ff0b7431 */ /* 0x000fe200000001ff */
[----:B------:R-:W-:Y:S01]  /*0260*/  MOV R25, 0x4 ;  /* 0x0000000400197802 */ /* 0x000fe20000000f00 */
[----:B0-----:R-:W2:Y:S01]  /*0270*/  LDG.E R21, desc[UR18][R2.64+-0x10] ;  /* 0xfffff01202157981 */ /* 0x001ea2000c1e1900 */
[C---:B------:R-:W-:Y:S01]  /*0280*/  IMAD.WIDE R22, R14.reuse, R23, UR26 ;  /* 0x0000001a0e167e25 */ /* 0x040fe2000f8e0217 */
[----:B------:R-:W-:Y:S02]  /*0290*/  MOV R8, UR22 ;  /* 0x0000001600087c02 */ /* 0x000fe40008000f00 */
[----:B------:R-:W-:Y:S01]  /*02a0*/  MOV R9, UR23 ;  /* 0x0000001700097c02 */ /* 0x000fe20008000f00 */
[----:B------:R-:W3:Y:S02]  /*02b0*/  LDG.E R19, desc[UR18][R2.64+-0xc] ;  /* 0xfffff41202137981 */ /* 0x000ee4000c1e1900 */
[----:B------:R-:W-:-:S02]  /*02c0*/  IMAD.WIDE R8, R14, 0x4, R8 ;  /* 0x000000040e087825 */ /* 0x000fc400078e0208 */
[----:B------:R-:W2:Y:S01]  /*02d0*/  LDG.E R22, desc[UR18][R22.64] ;  /* 0x0000001216167981 */ /* 0x000ea2000c1e1900 */
[----:B------:R-:W-:Y:S01]  /*02e0*/  MOV R5, 0x4 ;  /* 0x0000000400057802 */ /* 0x000fe20000000f00 */
[C---:B------:R-:W-:Y:S02]  /*02f0*/  IMAD.WIDE R24, R14.reuse, R25, UR6 ;  /* 0x000000060e187e25 */ /* 0x040fe4000f8e0219 */
[----:B------:R0:W3:Y:S02]  /*0300*/  LDG.E R20, desc[UR18][R8.64] ;  /* 0x0000001208147981 */ /* 0x0000e4000c1e1900 */
[----:B------:R-:W-:Y:S02]  /*0310*/  IMAD.WIDE R10, R14, R11, UR8 ;  /* 0x000000080e0a7e25 */ /* 0x000fe4000f8e020b */
[----:B------:R-:W4:Y:S04]  /*0320*/  LDG.E R18, desc[UR18][R24.64] ;  /* 0x0000001218127981 */ /* 0x000f28000c1e1900 */
[----:B------:R-:W4:Y:S01]  /*0330*/  LDG.E R17, desc[UR18][R2.64+-0x8] ;  /* 0xfffff81202117981 */ /* 0x000f22000c1e1900 */
[----:B0-----:R-:W-:-:S02]  /*0340*/  HFMA2 R9, -RZ, RZ, 0, 2.384185791015625e-07 ;  /* 0x00000004ff097431 */ /* 0x001fc400000001ff */
[----:B------:R-:W-:Y:S01]  /*0350*/  IMAD.MOV.U32 R7, RZ, RZ, 0x4 ;  /* 0x00000004ff077424 */ /* 0x000fe200078e00ff */
[----:B------:R0:W5:Y:S01]  /*0360*/  LDG.E R16, desc[UR18][R10.64] ;  /* 0x000000120a107981 */ /* 0x000162000c1e1900 */
[----:B------:R-:W-:-:S03]  /*0370*/  IMAD.WIDE R4, R14, R5, UR10 ;  /* 0x0000000a0e047e25 */ /* 0x000fc6000f8e0205 */
[----:B------:R-:W5:Y:S01]  /*0380*/  LDG.E R15, desc[UR18][R2.64+-0x4] ;  /* 0xfffffc12020f7981 */ /* 0x000f62000c1e1900 */
[C---:B------:R-:W-:Y:S01]  /*0390*/  IMAD.WIDE R6, R14.reuse, R7, UR12 ;  /* 0x0000000c0e067e25 */ /* 0x040fe2000f8e0207 */
[----:B------:R-:W-:Y:S02]  /*03a0*/  MOV R27, 0x4 ;  /* 0x00000004001b7802 */ /* 0x000fe40000000f00 */
[----:B------:R1:W5:Y:S01]  /*03b0*/  LDG.E R4, desc[UR18][R4.64] ;  /* 0x0000001204047981 */ /* 0x000362000c1e1900 */
[----:B------:R-:W-:-:S03]  /*03c0*/  IMAD.WIDE R8, R14, R9, UR14 ;  /* 0x0000000e0e087e25 */ /* 0x000fc6000f8e0209 */
[----:B------:R-:W5:Y:S01]  /*03d0*/  LDG.E R23, desc[UR18][R2.64] ;  /* 0x0000001202177981 */ /* 0x000f62000c1e1900 */
[----:B0-----:R-:W-:-:S03]  /*03e0*/  IMAD.WIDE R10, R14, R27, UR16 ;  /* 0x000000100e0a7e25 */ /* 0x001fc6000f8e021b */
[----:B------:R-:W5:Y:S04]  /*03f0*/  LDG.E R7, desc[UR18][R6.64] ;  /* 0x0000001206077981 */ /* 0x000f68000c1e1900 */
[----:B------:R-:W5:Y:S04]  /*0400*/  LDG.E R24, desc[UR18][R2.64+0x4] ;  /* 0x0000041202187981 */ /* 0x000f68000c1e1900 */
[----:B------:R-:W5:Y:S04]  /*0410*/  LDG.E R8, desc[UR18][R8.64] ;  /* 0x0000001208087981 */ /* 0x000f68000c1e1900 */
[----:B------:R-:W5:Y:S04]  /*0420*/  LDG.E R25, desc[UR18][R2.64+0x8] ;  /* 0x0000081202197981 */ /* 0x000f68000c1e1900 */
[----:B------:R-:W5:Y:S04]  /*0430*/  LDG.E R10, desc[UR18][R10.64] ;  /* 0x000000120a0a7981 */ /* 0x000f68000c1e1900 */
[----:B------:R0:W5:Y:S01]  /*0440*/  LDG.E R27, desc[UR18][R2.64+0xc] ;  /* 0x00000c12021b7981 */ /* 0x000162000c1e1900 */
[----:B------:R-:W-:-:S04]  /*0450*/  UIADD3 UR5, UPT, UPT, UR5, 0x8, URZ ;  /* 0x0000000805057890 */ /* 0x000fc8000fffe0ff */
[----:B------:R-:W-:Y:S01]  /*0460*/  UISETP.NE.AND UP0, UPT, UR5, URZ, UPT ;  /* 0x000000ff0500728c */ /* 0x000fe2000bf05270 */
[----:B-1----:R-:W-:Y:S02]  /*0470*/  MOV R5, UR20 ;  /* 0x0000001400057c02 */ /* 0x002fe40008000f00 */
[----:B0-----:R-:W-:Y:S02]  /*0480*/  IADD3 R2, P0, PT, R2, 0x20, RZ ;  /* 0x0000002002027810 */ /* 0x001fe40007f1e0ff */
[----:B------:R-:W-:Y:S02]  /*0490*/  LEA R14, R5, R14, 0x3 ;  /* 0x0000000e050e7211 */ /* 0x000fe400078e18ff */
[----:B------:R-:W-:Y:S01]  /*04a0*/  IADD3.X R3, PT, PT, RZ, R3, RZ, P0, !PT ;  /* 0x00000003ff037210 */ /* 0x000fe200007fe4ff */
[----:B--2---:R-:W-:-:S04]  /*04b0*/  FFMA R22, R21, R22, R12 ;  /* 0x0000001615167223 */ /* 0x004fc8000000000c */
[----:B---3--:R-:W-:-:S04]  /*04c0*/  FFMA R20, R19, R20, R22 ;  /* 0x0000001413147223 */ /* 0x008fc80000000016 */
[----:B----4-:R-:W-:-:S04]  /*04d0*/  FFMA R18, R17, R18, R20 ;  /* 0x0000001211127223 */ /* 0x010fc80000000014 */
[----:B-----5:R-:W-:-:S04]  /*04e0*/  FFMA R16, R15, R16, R18 ;  /* 0x000000100f107223 */ /* 0x020fc80000000012 */
[----:B------:R-:W-:-:S04]  /*04f0*/  FFMA R23, R23, R4, R16 ;  /* 0x0000000417177223 */ /* 0x000fc80000000010 */
[----:B------:R-:W-:-:S04]  /*0500*/  FFMA R24, R24, R7, R23 ;  /* 0x0000000718187223 */ /* 0x000fc80000000017 */
[----:B------:R-:W-:-:S04]  /*0510*/  FFMA R8, R25, R8, R24 ;  /* 0x0000000819087223 */ /* 0x000fc80000000018 */
[----:B------:R-:W-:Y:S01]  /*0520*/  FFMA R12, R27, R10, R8 ;  /* 0x0000000a1b0c7223 */ /* 0x000fe20000000008 */
[----:B------:R-:W-:Y:S06]  /*0530*/  BRA.U UP0, `(.L_x_5) ;  /* 0xfffffffd003c7547 */ /* 0x000fec000b83ffff */
.L_x_4:
[----:B------:R-:W-:-:S04]  /*0540*/  ULOP3.LUT UR6, UR20, 0x7, URZ, 0xc0, !UPT ;  /* 0x0000000714067892 */ /* 0x000fc8000f8ec0ff */
[----:B------:R-:W-:-:S09]  /*0550*/  UISETP.NE.AND UP0, UPT, UR6, URZ, UPT ;  /* 0x000000ff0600728c */ /* 0x000fd2000bf05270 */
[----:B------:R-:W-:Y:S05]  /*0560*/  BRA.U !UP0, `(.L_x_6) ;  /* 0x0000000508387547 */ /* 0x000fea000b800000 */
[----:B------:R-:W-:Y:S02]  /*0570*/  UISETP.GE.U32.AND UP0, UPT, UR6, 0x4, UPT ;  /* 0x000000040600788c */ /* 0x000fe4000bf06070 */
[----:B------:R-:W-:-:S04]  /*0580*/  ULOP3.LUT UR5, UR20, 0x3, URZ, 0xc0, !UPT ;  /* 0x0000000314057892 */ /* 0x000fc8000f8ec0ff */
[----:B------:R-:W-:-:S03]  /*0590*/  UISETP.NE.AND UP1, UPT, UR5, URZ, UPT ;  /* 0x000000ff0500728c */ /* 0x000fc6000bf25270 */
[----:B------:R-:W-:Y:S08]  /*05a0*/  BRA.U !UP0, `(.L_x_7) ;  /* 0x00000001087c7547 */ /* 0x000ff0000b800000 */
[----:B------:R-:W1:Y:S01]  /*05b0*/  LDC.64 R6, c[0x0][0x388] ;  /* 0x0000e200ff067b82 */ /* 0x000e620000000a00 */
[----:B------:R-:W2:Y:S01]  /*05c0*/  LDCU.64 UR6, c[0x0][0x380] ;  /* 0x00007000ff0677ac */ /* 0x000ea20008000a00 */
[----:B------:R-:W-:Y:S01]  /*05d0*/  IMAD.U32 R9, RZ, RZ, UR4 ;  /* 0x00000004ff097e24 */ /* 0x000fe2000f8e00ff */
[C---:B------:R-:W-:Y:S02]  /*05e0*/  IADD3 R3, PT, PT, R13.reuse, UR4, RZ ;  /* 0x000000040d037c10 */ /* 0x040fe4000fffe0ff */
[----:B------:R-:W-:Y:S01]  /*05f0*/  IADD3 R10, P0, PT, R13, UR4, RZ ;  /* 0x000000040d0a7c10 */ /* 0x000fe2000ff1e0ff */
[----:B------:R-:W-:Y:S01]  /*0600*/  IMAD R9, R9, UR20, R0 ;  /* 0x0000001409097c24 */ /* 0x000fe2000f8e0200 */
[----:B------:R-:W-:Y:S01]  /*0610*/  MOV R11, UR20 ;  /* 0x00000014000b7c02 */ /* 0x000fe20008000f00 */
[----:B------:R-:W3:Y:S01]  /*0620*/  LDC.64 R4, c[0x0][0x380] ;  /* 0x0000e000ff047b82 */ /* 0x000ee20000000a00 */
[----:B------:R-:W-:Y:S01]  /*0630*/  MOV R15, UR20 ;  /* 0x00000014000f7c02 */ /* 0x000fe20008000f00 */
[----:B-1----:R-:W-:Y:S01]  /*0640*/  IMAD.WIDE R6, R9, 0x4, R6 ;  /* 0x0000000409067825 */ /* 0x002fe200078e0206 */
[----:B------:R-:W-:-:S05]  /*0650*/  MOV R9, UR20 ;  /* 0x0000001400097c02 */ /* 0x000fca0008000f00 */
[----:B------:R-:W-:Y:S02]  /*0660*/  IMAD.WIDE R8, R9, 0x4, R6 ;  /* 0x0000000409087825 */ /* 0x000fe400078e0206 */
[----:B0-----:R-:W4:Y:S02]  /*0670*/  LDG.E R6, desc[UR18][R6.64] ;  /* 0x0000001206067981 */ /* 0x001f24000c1e1900 */
[----:B---3--:R-:W-:Y:S01]  /*0680*/  IMAD.WIDE.U32 R4, R3, 0x4, R4 ;  /* 0x0000000403047825 */ /* 0x008fe200078e0004 */
[----:B------:R-:W-:Y:S01]  /*0690*/  IADD3.X R3, PT, PT, RZ, RZ, RZ, P0, !PT ;  /* 0x000000ffff037210 */ /* 0x000fe200007fe4ff */
[----:B------:R-:W3:Y:S01]  /*06a0*/  LDG.E R17, desc[UR18][R8.64] ;  /* 0x0000001208117981 */ /* 0x000ee2000c1e1900 */
[----:B--2---:R-:W-:-:S03]  /*06b0*/  LEA R2, P0, R10, UR6, 0x2 ;  /* 0x000000060a027c11 */ /* 0x004fc6000f8010ff */
[----:B------:R-:W4:Y:S01]  /*06c0*/  LDG.E R5, desc[UR18][R4.64] ;  /* 0x0000001204057981 */ /* 0x000f22000c1e1900 */
[----:B------:R-:W-:Y:S01]  /*06d0*/  LEA.HI.X R3, R10, UR7, R3, 0x2, P0 ;  /* 0x000000070a037c11 */ /* 0x000fe200080f1403 */
[----:B------:R-:W-:-:S04]  /*06e0*/  IMAD.WIDE R10, R11, 0x4, R8 ;  /* 0x000000040b0a7825 */ /* 0x000fc800078e0208 */
[----:B------:R-:W3:Y:S01]  /*06f0*/  LDG.E R16, desc[UR18][R2.64+0x4] ;  /* 0x0000041202107981 */ /* 0x000ee2000c1e1900 */
[----:B------:R-:W-:-:S03]  /*0700*/  IMAD.WIDE R14, R15, 0x4, R10 ;  /* 0x000000040f0e7825 */ /* 0x000fc600078e020a */
[----:B------:R-:W2:Y:S04]  /*0710*/  LDG.E R19, desc[UR18][R10.64] ;  /* 0x000000120a137981 */ /* 0x000ea8000c1e1900 */
[----:B------:R-:W2:Y:S04]  /*0720*/  LDG.E R18, desc[UR18][R2.64+0x8] ;  /* 0x0000081202127981 */ /* 0x000ea8000c1e1900 */
[----:B------:R-:W5:Y:S04]  /*0730*/  LDG.E R20, desc[UR18][R2.64+0xc] ;  /* 0x00000c1202147981 */ /* 0x000f68000c1e1900 */
[----:B------:R-:W5:Y:S01]  /*0740*/  LDG.E R14, desc[UR18][R14.64] ;  /* 0x000000120e0e7981 */ /* 0x000f62000c1e1900 */
[----:B------:R-:W-:Y:S01]  /*0750*/  UIADD3 UR4, UPT, UPT, UR4, 0x4, URZ ;  /* 0x0000000404047890 */ /* 0x000fe2000fffe0ff */
[----:B----4-:R-:W-:-:S04]  /*0760*/  FFMA R5, R5, R6, R12 ;  /* 0x0000000605057223 */ /* 0x010fc8000000000c */
[----:B---3--:R-:W-:-:S04]  /*0770*/  FFMA R5, R16, R17, R5 ;  /* 0x0000001110057223 */ /* 0x008fc80000000005 */
[----:B--2---:R-:W-:-:S04]  /*0780*/  FFMA R5, R18, R19, R5 ;  /* 0x0000001312057223 */ /* 0x004fc80000000005 */
[----:B-----5:R-:W-:-:S07]  /*0790*/  FFMA R12, R20, R14, R5 ;  /* 0x0000000e140c7223 */ /* 0x020fce0000000005 */
.L_x_7:
[----:B------:R-:W-:Y:S05]  /*07a0*/  BRA.U !UP1, `(.L_x_6) ;  /* 0x0000000109a87547 */ /* 0x000fea000b800000 */
[----:B------:R-:W-:Y:S01]  /*07b0*/  UISETP.NE.AND UP0, UPT, UR5, 0x1, UPT ;  /* 0x000000010500788c */ /* 0x000fe2000bf05270 */
[----:B------:R-:W-:Y:S01]  /*07c0*/  MOV R7, UR4 ;  /* 0x0000000400077c02 */ /* 0x000fe20008000f00 */
[----:B------:R-:W-:Y:S02]  /*07d0*/  ULOP3.LUT UR5, UR20, 0x1, URZ, 0xc0, !UPT ;  /* 0x0000000114057892 */ /* 0x000fe4000f8ec0ff */
[----:B------:R-:W-:Y:S02]  /*07e0*/  MOV R15, UR20 ;  /* 0x00000014000f7c02 */ /* 0x000fe40008000f00 */
[----:B------:R-:W-:Y:S01]  /*07f0*/  UISETP.NE.U32.AND UP1, UPT, UR5, 0x1, UPT ;  /* 0x000000010500788c */ /* 0x000fe2000bf25070 */
[----:B------:R-:W-:-:S04]  /*0800*/  PLOP3.LUT P1, PT, PT, PT, UP0, 0x80, 0x8 ;  /* 0x000000000008781c */ /* 0x000fc80003f2f008 */
[----:B------:R-:W1:Y:S01]  /*0810*/  @UP0 LDCU.128 UR8, c[0x0][0x380] ;  /* 0x00007000ff0807ac */ /* 0x000e620008000c00 */
[----:B------:R-:W-:Y:S01]  /*0820*/  PLOP3.LUT P0, PT, PT, PT, UP1, 0x80, 0x8 ;  /* 0x000000000008781c */ /* 0x000fe20003f0f018 */
[----:B------:R-:W2:Y:S04]  /*0830*/  @UP0 LDCU.64 UR6, c[0x0][0x380] ;  /* 0x00007000ff0607ac */ /* 0x000ea80008000a00 */
[----:B------:R-:W3:Y:S03]  /*0840*/  @!UP1 LDCU.128 UR12, c[0x0][0x380] ;  /* 0x00007000ff0c97ac */ /* 0x000ee60008000c00 */
[C---:B------:R-:W-:Y:S02]  /*0850*/  @P1 IADD3 R3, PT, PT, R13.reuse, UR4, RZ ;  /* 0x000000040d031c10 */ /* 0x040fe4000fffe0ff */
[----:B------:R-:W-:Y:S01]  /*0860*/  @P1 IADD3 R6, P2, PT, R13, UR4, RZ ;  /* 0x000000040d061c10 */ /* 0x000fe2000ff5e0ff */
[----:B------:R-:W-:Y:S01]  /*0870*/  @UP0 UIADD3 UR4, UPT, UPT, UR4, 0x2, URZ ;  /* 0x0000000204040890 */ /* 0x000fe2000fffe0ff */
[----:B-1----:R-:W-:Y:S01]  /*0880*/  MOV R11, UR9 ;  /* 0x00000009000b7c02 */ /* 0x002fe20008000f00 */
[----:B------:R-:W-:Y:S01]  /*0890*/  IMAD.U32 R10, RZ, RZ, UR8 ;  /* 0x00000008ff0a7e24 */ /* 0x000fe2000f8e00ff */
[----:B------:R-:W-:-:S02]  /*08a0*/  MOV R4, UR10 ;  /* 0x0000000a00047c02 */ /* 0x000fc40008000f00 */
[----:B------:R-:W-:Y:S01]  /*08b0*/  MOV R5, UR11 ;  /* 0x0000000b00057c02 */ /* 0x000fe20008000f00 */
[----:B------:R-:W-:-:S04]  /*08c0*/  @P1 IMAD.WIDE.U32 R10, R3, 0x4, R10 ;  /* 0x00000004030a1825 */ /* 0x000fc800078e000a */
[----:B------:R-:W-:Y:S01]  /*08d0*/  @P1 IMAD R3, R7, UR20, R0 ;  /* 0x0000001407031c24 */ /* 0x000fe2000f8e0200 */
[----:B------:R-:W-:Y:S01]  /*08e0*/  @P1 IADD3.X R7, PT, PT, RZ, RZ, RZ, P2, !PT ;  /* 0x000000ffff071210 */ /* 0x000fe200017fe4ff */
[----:B------:R-:W-:Y:S01]  /*08f0*/  IMAD.U32 R19, RZ, RZ, UR4 ;  /* 0x00000004ff137e24 */ /* 0x000fe2000f8e00ff */
[C---:B--2---:R-:W-:Y:S01]  /*0900*/  @P1 LEA R2, P2, R6.reuse, UR6, 0x2 ;  /* 0x0000000606021c11 */ /* 0x044fe2000f8410ff */
[----:B------:R-:W-:Y:S01]  /*0910*/  @P1 IMAD.WIDE R4, R3, 0x4, R4 ;  /* 0x0000000403041825 */ /* 0x000fe200078e0204 */
[----:B------:R-:W-:Y:S01]  /*0920*/  @!P0 IADD3 R17, PT, PT, R13, UR4, RZ ;  /* 0x000000040d118c10 */ /* 0x000fe2000fffe0ff */
[----:B0-----:R-:W2:Y:S01]  /*0930*/  @P1 LDG.E R11, desc[UR18][R10.64] ;  /* 0x000000120a0b1981 */ /* 0x001ea2000c1e1900 */
[----:B------:R-:W-:Y:S01]  /*0940*/  @P1 LEA.HI.X R3, R6, UR7, R7, 0x2, P2 ;  /* 0x0000000706031c11 */ /* 0x000fe200090f1407 */
[----:B------:R-:W-:Y:S01]  /*0950*/  @!P0 IMAD R19, R19, UR20, R0 ;  /* 0x0000001413138c24 */ /* 0x000fe2000f8e0200 */
[----:B---3--:R-:W-:Y:S01]  /*0960*/  MOV R6, UR12 ;  /* 0x0000000c00067c02 */ /* 0x008fe20008000f00 */
[----:B------:R-:W-:Y:S01]  /*0970*/  @P1 IMAD.WIDE R14, R15, 0x4, R4 ;  /* 0x000000040f0e1825 */ /* 0x000fe200078e0204 */
[----:B------:R-:W-:Y:S01]  /*0980*/  MOV R7, UR13 ;  /* 0x0000000d00077c02 */ /* 0x000fe20008000f00 */
[----:B------:R-:W2:Y:S01]  /*0990*/  @P1 LDG.E R4, desc[UR18][R4.64] ;  /* 0x0000001204041981 */ /* 0x000ea2000c1e1900 */
[----:B------:R-:W-:-:S02]  /*09a0*/  MOV R8, UR14 ;  /* 0x0000000e00087c02 */ /* 0x000fc40008000f00 */
[----:B------:R-:W-:Y:S01]  /*09b0*/  MOV R9, UR15 ;  /* 0x0000000f00097c02 */ /* 0x000fe20008000f00 */
[----:B------:R-:W-:Y:S01]  /*09c0*/  @!P0 IMAD.WIDE.U32 R6, R17, 0x4, R6 ;  /* 0x0000000411068825 */ /* 0x000fe200078e0006 */
[----:B------:R-:W3:Y:S03]  /*09d0*/  @P1 LDG.E R14, desc[UR18][R14.64] ;  /* 0x000000120e0e1981 */ /* 0x000ee6000c1e1900 */
[----:B------:R-:W-:Y:S01]  /*09e0*/  @!P0 IMAD.WIDE R8, R19, 0x4, R8 ;  /* 0x0000000413088825 */ /* 0x000fe200078e0208 */
[----:B------:R-:W3:Y:S04]  /*09f0*/  @P1 LDG.E R2, desc[UR18][R2.64+0x4] ;  /* 0x0000041202021981 */ /* 0x000ee8000c1e1900 */
[----:B------:R-:W4:Y:S04]  /*0a00*/  @!P0 LDG.E R7, desc[UR18][R6.64] ;  /* 0x0000001206078981 */ /* 0x000f28000c1e1900 */
[----:B------:R-:W4:Y:S01]  /*0a10*/  @!P0 LDG.E R8, desc[UR18][R8.64] ;  /* 0x0000001208088981 */ /* 0x000f22000c1e1900 */
[----:B--2---:R-:W-:-:S04]  /*0a20*/  @P1 FFMA R11, R11, R4, R12 ;  /* 0x000000040b0b1223 */ /* 0x004fc8000000000c */
[----:B---3--:R-:W-:-:S04]  /*0a30*/  @P1 FFMA R12, R2, R14, R11 ;  /* 0x0000000e020c1223 */ /* 0x008fc8000000000b */
[----:B----4-:R-:W-:-:S07]  /*0a40*/  @!P0 FFMA R12, R7, R8, R12 ;  /* 0x00000008070c8223 */ /* 0x010fce000000000c */
.L_x_6:
[----:B------:R-:W1:Y:S01]  /*0a50*/  LDC.64 R2, c[0x0][0x390] ;  /* 0x0000e400ff027b82 */ /* 0x000e620000000a00 */
[----:B------:R-:W-:-:S05]  /*0a60*/  IADD3 R13, PT, PT, R0, R13, RZ ;  /* 0x0000000d000d7210 */ /* 0x000fca0007ffe0ff */
[----:B-1----:R-:W-:-:S05]  /*0a70*/  IMAD.WIDE R2, R13, 0x4, R2 ;  /* 0x000000040d027825 */ /* 0x002fca00078e0202 */
[----:B0-----:R-:W-:Y:S01]  /*0a80*/  STG.E desc[UR18][R2.64], R12 ;  /* 0x0000000c02007986 */ /* 0x001fe2000c101912 */
[----:B------:R-:W-:Y:S05]  /*0a90*/  EXIT ;  /* 0x000000000000794d */ /* 0x000fea0003800000 */
.L_x_8:
        /* <DEDUP_REMOVED lines=14> */
.L_x_19:


//--------------------- .text._Z15histogramKernelPhPii --------------------------
	.section	.text._Z15histogramKernelPhPii,"ax",@progbits
	.align	128
        .global         _Z15histogramKernelPhPii
        .type           _Z15histogramKernelPhPii,@function
        .size           _Z15histogramKernelPhPii,(.L_x_20 - _Z15histogramKernelPhPii)
        .other          _Z15histogramKernelPhPii,@"STO_CUDA_ENTRY STV_DEFAULT"
_Z15histogramKernelPhPii:
.text._Z15histogramKernelPhPii:
[----:B------:R-:W-:Y:S01]  /*0000*/  LDC R1, c[0x0][0x37c] ;  /* 0x0000df00ff017b82 */ /* 0x000fe20000000800 */
[----:B------:R-:W0:Y:S07]  /*0010*/  S2R R3, SR_TID.X ;  /* 0x0000000000037919 */ /* 0x000e2e0000002100 */
[----:B------:R-:W0:Y:S01]  /*0020*/  S2UR UR4, SR_CTAID.X ;  /* 0x00000000000479c3 */ /* 0x000e220000002500 */
[----:B------:R-:W1:Y:S07]  /*0030*/  LDCU UR5, c[0x0][0x390] ;  /* 0x00007200ff0577ac */ /* 0x000e6e0008000800 */
[----:B------:R-:W0:Y:S02]  /*0040*/  LDC R0, c[0x0][0x360] ;  /* 0x0000d800ff007b82 */ /* 0x000e240000000800 */
[----:B0-----:R-:W-:-:S05]  /*0050*/  IMAD R0, R0, UR4, R3 ;  /* 0x0000000400007c24 */ /* 0x001fca000f8e0203 */
[----:B-1----:R-:W-:-:S13]  /*0060*/  ISETP.GE.AND P0, PT, R0, UR5, PT ;  /* 0x0000000500007c0c */ /* 0x002fda000bf06270 */
[----:B------:R-:W-:Y:S05]  /*0070*/  @P0 EXIT ;  /* 0x000000000000094d */ /* 0x000fea0003800000 */
[----:B------:R-:W0:Y:S01]  /*0080*/  LDCU.64 UR6, c[0x0][0x380] ;  /* 0x00007000ff0677ac */ /* 0x000e220008000a00 */
[----:B------:R-:W1:Y:S01]  /*0090*/  LDC.64 R2, c[0x0][0x388] ;  /* 0x0000e200ff027b82 */ /* 0x000e620000000a00 */
[----:B------:R-:W2:Y:S01]  /*00a0*/  LDCU.64 UR4, c[0x0][0x358] ;  /* 0x00006b00ff0477ac */ /* 0x000ea20008000a00 */
[----:B0-----:R-:W-:-:S04]  /*00b0*/  IADD3 R4, P0, PT, R0, UR6, RZ ;  /* 0x0000000600047c10 */ /* 0x001fc8000ff1e0ff */
[----:B------:R-:W-:-:S06]  /*00c0*/  LEA.HI.X.SX32 R5, R0, UR7, 0x1, P0 ;  /* 0x0000000700057c11 */ /* 0x000fcc00080f0eff */
[----:B--2---:R-:W1:Y:S01]  /*00d0*/  LDG.E.U8 R5, desc[UR4][R4.64] ;  /* 0x0000000404057981 */ /* 0x004e62000c1e1100 */
[----:B------:R-:W-:Y:S02]  /*00e0*/  HFMA2 R7, -RZ, RZ, 0, 5.9604644775390625e-08 ;  /* 0x00000001ff077431 */ /* 0x000fe400000001ff */
[----:B-1----:R-:W-:-:S05]  /*00f0*/  IMAD.WIDE.U32 R2, R5, 0x4, R2 ;  /* 0x0000000405027825 */ /* 0x002fca00078e0002 */
[----:B------:R-:W-:Y:S01]  /*0100*/  REDG.E.ADD.STRONG.GPU desc[UR4][R2.64], R7 ;  /* 0x000000070200798e */ /* 0x000fe2000c12e104 */
[----:B------:R-:W-:Y:S05]  /*0110*/  EXIT ;  /* 0x000000000000794d */ /* 0x000fea0003800000 */
.L_x_9:
        /* <DEDUP_REMOVED lines=14> */
.L_x_20:


//--------------------- .text._Z15reduceOptimizedPfS_i --------------------------
	.section	.text._Z15reduceOptimizedPfS_i,"ax",@progbits
	.align	128
        .global         _Z15reduceOptimizedPfS_i
        .type           _Z15reduceOptimizedPfS_i,@function
        .size           _Z15reduceOptimizedPfS_i,(.L_x_21 - _Z15reduceOptimizedPfS_i)
        .other          _Z15reduceOptimizedPfS_i,@"STO_CUDA_ENTRY STV_DEFAULT"
_Z15reduceOptimizedPfS_i:
.text._Z15reduceOptimizedPfS_i:
[----:B------:R-:W-:Y:S01]  /*0000*/  LDC R1, c[0x0][0x37c] ;  /* 0x0000df00ff017b82 */ /* 0x000fe20000000800 */
[----:B------:R-:W0:Y:S01]  /*0010*/  S2R R0, SR_CTAID.X ;  /* 0x0000000000007919 */ /* 0x000e220000002500 */
[----:B------:R-:W1:Y:S01]  /*0020*/  LDCU UR4, c[0x0][0x360] ;  /* 0x00006c00ff0477ac */ /* 0x000e620008000800 */
[----:B------:R-:W-:Y:S01]  /*0030*/  IMAD.MOV.U32 R10, RZ, RZ, RZ ;  /* 0x000000ffff0a7224 */ /* 0x000fe200078e00ff */
[----:B------:R-:W2:Y:S01]  /*0040*/  S2R R2, SR_TID.X ;  /* 0x0000000000027919 */ /* 0x000ea20000002100 */
[----:B------:R-:W3:Y:S01]  /*0050*/  LDCU UR5, c[0x0][0x390] ;  /* 0x00007200ff0577ac */ /* 0x000ee20008000800 */
[----:B------:R-:W4:Y:S01]  /*0060*/  LDCU.64 UR6, c[0x0][0x358] ;  /* 0x00006b00ff0677ac */ /* 0x000f220008000a00 */
[----:B-1----:R-:W-:Y:S01]  /*0070*/  MOV R8, UR4 ;  /* 0x0000000400087c02 */ /* 0x002fe20008000f00 */
[----:B0-----:R-:W-:-:S05]  /*0080*/  IMAD R3, R0, UR4, RZ ;  /* 0x0000000400037c24 */ /* 0x001fca000f8e02ff */
[----:B--2---:R-:W-:-:S04]  /*0090*/  LEA R3, R3, R2, 0x1 ;  /* 0x0000000203037211 */ /* 0x004fc800078e08ff */
[C---:B---3--:R-:W-:Y:S01]  /*00a0*/  ISETP.GE.U32.AND P0, PT, R3.reuse, UR5, PT ;  /* 0x0000000503007c0c */ /* 0x048fe2000bf06070 */
[----:B------:R-:W-:-:S05]  /*00b0*/  IMAD.IADD R9, R3, 0x1, R8 ;  /* 0x0000000103097824 */ /* 0x000fca00078e0208 */
[----:B------:R-:W-:-:S07]  /*00c0*/  ISETP.GE.U32.AND P1, PT, R9, UR5, PT ;  /* 0x0000000509007c0c */ /* 0x000fce000bf26070 */
[----:B------:R-:W0:Y:S08]  /*00d0*/  @!P0 LDC.64 R4, c[0x0][0x380] ;  /* 0x0000e000ff048b82 */ /* 0x000e300000000a00 */
[----:B------:R-:W1:Y:S01]  /*00e0*/  @!P1 LDC.64 R6, c[0x0][0x380] ;  /* 0x0000e000ff069b82 */ /* 0x000e620000000a00 */
[----:B0-----:R-:W-:-:S04]  /*00f0*/  @!P0 IMAD.WIDE.U32 R4, R3, 0x4, R4 ;  /* 0x0000000403048825 */ /* 0x001fc800078e0004 */
[----:B------:R-:W-:Y:S02]  /*0100*/  HFMA2 R3, -RZ, RZ, 0, 0 ;  /* 0x00000000ff037431 */ /* 0x000fe400000001ff */
[----:B-1----:R-:W-:-:S04]  /*0110*/  @!P1 IMAD.WIDE.U32 R6, R9, 0x4, R6 ;  /* 0x0000000409069825 */ /* 0x002fc800078e0006 */
[----:B----4-:R-:W2:Y:S04]  /*0120*/  @!P0 LDG.E R3, desc[UR6][R4.64] ;  /* 0x0000000604038981 */ /* 0x010ea8000c1e1900 */
[----:B------:R-:W2:Y:S01]  /*0130*/  @!P1 LDG.E R10, desc[UR6][R6.64] ;  /* 0x00000006060a9981 */ /* 0x000ea2000c1e1900 */
[----:B------:R-:W0:Y:S01]  /*0140*/  S2UR UR5, SR_CgaCtaId ;  /* 0x00000000000579c3 */ /* 0x000e220000008800 */
[----:B------:R-:W-:Y:S01]  /*0150*/  UMOV UR4, 0x400 ;  /* 0x0000040000047882 */ /* 0x000fe20000000000 */
[----:B------:R-:W-:Y:S02]  /*0160*/  ISETP.GE.U32.AND P1, PT, R8, 0x42, PT ;  /* 0x000000420800780c */ /* 0x000fe40003f26070 */
[----:B------:R-:W-:Y:S01]  /*0170*/  ISETP.GT.U32.AND P0, PT, R2, 0x1f, PT ;  /* 0x0000001f0200780c */ /* 0x000fe20003f04070 */
[----:B0-----:R-:W-:Y:S01]  /*0180*/  ULEA UR4, UR5, UR4, 0x18 ;  /* 0x0000000405047291 */ /* 0x001fe2000f8ec0ff */
[----:B--2---:R-:W-:-:S05]  /*0190*/  FADD R10, R10, R3 ;  /* 0x000000030a0a7221 */ /* 0x004fca0000000000 */
[----:B------:R-:W-:-:S05]  /*01a0*/  LEA R3, R2, UR4, 0x2 ;  /* 0x0000000402037c11 */ /* 0x000fca000f8e10ff */
[----:B------:R0:W-:Y:S01]  /*01b0*/  STS [R3], R10 ;  /* 0x0000000a03007388 */ /* 0x0001e20000000800 */
[----:B------:R-:W-:Y:S06]  /*01c0*/  BAR.SYNC.DEFER_BLOCKING 0x0 ;  /* 0x0000000000007b1d */ /* 0x000fec0000010000 */
[----:B------:R-:W-:Y:S05]  /*01d0*/  @!P1 BRA `(.L_x_10) ;  /* 0x00000000002c9947 */ /* 0x000fea0003800000 */
.L_x_11:
[----:B------:R-:W-:-:S04]  /*01e0*/  SHF.R.U32.HI R7, RZ, 0x1, R8 ;  /* 0x00000001ff077819 */ /* 0x000fc80000011608 */
[----:B------:R-:W-:-:S13]  /*01f0*/  ISETP.GE.U32.AND P1, PT, R2, R7, PT ;  /* 0x000000070200720c */ /* 0x000fda0003f26070 */
[----:B------:R-:W-:Y:S01]  /*0200*/  @!P1 LEA R4, R7, R3, 0x2 ;  /* 0x0000000307049211 */ /* 0x000fe200078e10ff */
[----:B------:R-:W-:Y:S05]  /*0210*/  @!P1 LDS R5, [R3] ;  /* 0x0000000003059984 */ /* 0x000fea0000000800 */
[----:B------:R-:W1:Y:S02]  /*0220*/  @!P1 LDS R4, [R4] ;  /* 0x0000000004049984 */ /* 0x000e640000000800 */
[----:B-1----:R-:W-:-:S05]  /*0230*/  @!P1 FADD R6, R4, R5 ;  /* 0x0000000504069221 */ /* 0x002fca0000000000 */
[----:B------:R1:W-:Y:S01]  /*0240*/  @!P1 STS [R3], R6 ;  /* 0x0000000603009388 */ /* 0x0003e20000000800 */
[----:B------:R-:W-:Y:S01]  /*0250*/  BAR.SYNC.DEFER_BLOCKING 0x0 ;  /* 0x0000000000007b1d */ /* 0x000fe20000010000 */
[----:B------:R-:W-:Y:S02]  /*0260*/  ISETP.GT.U32.AND P1, PT, R8, 0x83, PT ;  /* 0x000000830800780c */ /* 0x000fe40003f24070 */
[----:B------:R-:W-:-:S11]  /*0270*/  MOV R8, R7 ;  /* 0x0000000700087202 */ /* 0x000fd60000000f00 */
[----:B-1----:R-:W-:Y:S05]  /*0280*/  @P1 BRA `(.L_x_11) ;  /* 0xfffffffc00d41947 */ /* 0x002fea000383ffff */
.L_x_10:
[----:B------:R-:W-:Y:S05]  /*0290*/  @P0 EXIT ;  /* 0x000000000000094d */ /* 0x000fea0003800000 */
[----:B------:R-:W-:Y:S01]  /*02a0*/  LDS R4, [R3+0x80] ;  /* 0x0000800003047984 */ /* 0x000fe20000000800 */
[----:B------:R-:W-:-:S03]  /*02b0*/  ISETP.NE.AND P0, PT, R2, RZ, PT ;  /* 0x000000ff0200720c */ /* 0x000fc60003f05270 */
[----:B------:R-:W1:Y:S02]  /*02c0*/  LDS R5, [R3] ;  /* 0x0000000003057984 */ /* 0x000e640000000800 */
[----:B-1----:R-:W-:-:S05]  /*02d0*/  FADD R4, R4, R5 ;  /* 0x0000000504047221 */ /* 0x002fca0000000000 */
[----:B------:R-:W-:Y:S04]  /*02e0*/  STS [R3], R4 ;  /* 0x0000000403007388 */ /* 0x000fe80000000800 */
[----:B------:R-:W-:Y:S04]  /*02f0*/  LDS R5, [R3+0x40] ;  /* 0x0000400003057984 */ /* 0x000fe80000000800 */
        /* <DEDUP_REMOVED lines=8> */
[----:B0-----:R-:W0:Y:S02]  /*0380*/  LDS R10, [R3] ;  /* 0x00000000030a7984 */ /* 0x001e240000000800 */
[----:B0-----:R-:W-:-:S05]  /*0390*/  FADD R10, R5, R10 ;  /* 0x0000000a050a7221 */ /* 0x001fca0000000000 */
[----:B------:R-:W-:Y:S04]  /*03a0*/  STS [R3], R10 ;  /* 0x0000000a03007388 */ /* 0x000fe80000000800 */
[----:B------:R-:W-:Y:S04]  /*03b0*/  LDS R4, [R3+0x8] ;  /* 0x0000080003047984 */ /* 0x000fe80000000800 */
[----:B------:R-:W0:Y:S02]  /*03c0*/  LDS R5, [R3] ;  /* 0x0000000003057984 */ /* 0x000e240000000800 */
[----:B0-----:R-:W-:-:S05]  /*03d0*/  FADD R4, R4, R5 ;  /* 0x0000000504047221 */ /* 0x001fca0000000000 */
[----:B------:R-:W-:Y:S04]  /*03e0*/  STS [R3], R4 ;  /* 0x0000000403007388 */ /* 0x000fe80000000800 */
[----:B------:R-:W-:Y:S04]  /*03f0*/  LDS R5, [R3+0x4] ;  /* 0x0000040003057984 */ /* 0x000fe80000000800 */
[----:B------:R-:W0:Y:S02]  /*0400*/  LDS R6, [R3] ;  /* 0x0000000003067984 */ /* 0x000e240000000800 */
[----:B0-----:R-:W-:-:S05]  /*0410*/  FADD R6, R5, R6 ;  /* 0x0000000605067221 */ /* 0x001fca0000000000 */
[----:B------:R0:W-:Y:S01]  /*0420*/  STS [R3], R6 ;  /* 0x0000000603007388 */ /* 0x0001e20000000800 */
[----:B------:R-:W-:Y:S05]  /*0430*/  @P0 EXIT ;  /* 0x000000000000094d */ /* 0x000fea0003800000 */
[----:B------:R-:W1:Y:S01]  /*0440*/  S2UR UR5, SR_CgaCtaId ;  /* 0x00000000000579c3 */ /* 0x000e620000008800 */
[----:B------:R-:W-:-:S07]  /*0450*/  UMOV UR4, 0x400 ;  /* 0x0000040000047882 */ /* 0x000fce0000000000 */
[----:B0-----:R-:W0:Y:S01]  /*0460*/  LDC.64 R2, c[0x0][0x388] ;  /* 0x0000e200ff027b82 */ /* 0x001e220000000a00 */
[----:B-1----:R-:W-:Y:S01]  /*0470*/  ULEA UR4, UR5, UR4, 0x18 ;  /* 0x0000000405047291 */ /* 0x002fe2000f8ec0ff */
[----:B0-----:R-:W-:-:S08]  /*0480*/  IMAD.WIDE.U32 R2, R0, 0x4, R2 ;  /* 0x0000000400027825 */ /* 0x001fd000078e0002 */
[----:B------:R-:W0:Y:S04]  /*0490*/  LDS R5, [UR4] ;  /* 0x00000004ff057984 */ /* 0x000e280008000800 */
[----:B0-----:R-:W-:Y:S01]  /*04a0*/  STG.E desc[UR6][R2.64], R5 ;  /* 0x0000000502007986 */ /* 0x001fe2000c101906 */
[----:B------:R-:W-:Y:S05]  /*04b0*/  EXIT ;  /* 0x000000000000794d */ /* 0x000fea0003800000 */
.L_x_12:
        /* <DEDUP_REMOVED lines=12> */
.L_x_21:


//--------------------- .text._Z11reduceBasicPfS_i --------------------------
	.section	.text._Z11reduceBasicPfS_i,"ax",@progbits
	.align	128
        .global         _Z11reduceBasicPfS_i
        .type           _Z11reduceBasicPfS_i,@function
        .size           _Z11reduceBasicPfS_i,(.L_x_22 - _Z11reduceBasicPfS_i)
        .other          _Z11reduceBasicPfS_i,@"STO_CUDA_ENTRY STV_DEFAULT"
_Z11reduceBasicPfS_i:
.text._Z11reduceBasicPfS_i:
[----:B------:R-:W-:Y:S01]  /*0000*/  LDC R1, c[0x0][0x37c] ;  /* 0x0000df00ff017b82 */ /* 0x000fe20000000800 */
[----:B------:R-:W0:Y:S01]  /*0010*/  S2R R6, SR_TID.X ;  /* 0x0000000000067919 */ /* 0x000e220000002100 */
[----:B------:R-:W0:Y:S01]  /*0020*/  LDCU UR8, c[0x0][0x360] ;  /* 0x00006c00ff0877ac */ /* 0x000e220008000800 */
[----:B------:R-:W-:Y:S01]  /*0030*/  IMAD.MOV.U32 R4, RZ, RZ, RZ ;  /* 0x000000ffff047224 */ /* 0x000fe200078e00ff */
[----:B------:R-:W0:Y:S01]  /*0040*/  S2R R7, SR_CTAID.X ;  /* 0x0000000000077919 */ /* 0x000e220000002500 */
[----:B------:R-:W1:Y:S01]  /*0050*/  LDCU UR4, c[0x0][0x390] ;  /* 0x00007200ff0477ac */ /* 0x000e620008000800 */
[----:B------:R-:W2:Y:S01]  /*0060*/  LDCU.64 UR6, c[0x0][0x358] ;  /* 0x00006b00ff0677ac */ /* 0x000ea20008000a00 */
[----:B0-----:R-:W-:-:S05]  /*0070*/  IMAD R5, R7, UR8, R6 ;  /* 0x0000000807057c24 */ /* 0x001fca000f8e0206 */
[----:B-1----:R-:W-:-:S13]  /*0080*/  ISETP.GE.AND P0, PT, R5, UR4, PT ;  /* 0x0000000405007c0c */ /* 0x002fda000bf06270 */
[----:B------:R-:W0:Y:S02]  /*0090*/  @!P0 LDC.64 R2, c[0x0][0x380] ;  /* 0x0000e000ff028b82 */ /* 0x000e240000000a00 */
[----:B0-----:R-:W-:-:S05]  /*00a0*/  @!P0 IMAD.WIDE R2, R5, 0x4, R2 ;  /* 0x0000000405028825 */ /* 0x001fca00078e0202 */
[----:B--2---:R-:W2:Y:S01]  /*00b0*/  @!P0 LDG.E R4, desc[UR6][R2.64] ;  /* 0x0000000602048981 */ /* 0x004ea2000c1e1900 */
[----:B------:R-:W0:Y:S01]  /*00c0*/  S2UR UR5, SR_CgaCtaId ;  /* 0x00000000000579c3 */ /* 0x000e220000008800 */
[----:B------:R-:W-:Y:S01]  /*00d0*/  IMAD.U32 R0, RZ, RZ, UR8 ;  /* 0x00000008ff007e24 */ /* 0x000fe2000f8e00ff */
[----:B------:R-:W-:Y:S01]  /*00e0*/  UMOV UR4, 0x400 ;  /* 0x0000040000047882 */ /* 0x000fe20000000000 */
[----:B------:R-:W-:-:S03]  /*00f0*/  ISETP.NE.AND P0, PT, R6, RZ, PT ;  /* 0x000000ff0600720c */ /* 0x000fc60003f05270 */
[----:B------:R-:W-:Y:S01]  /*0100*/  ISETP.GE.U32.AND P1, PT, R0, 0x2, PT ;  /* 0x000000020000780c */ /* 0x000fe20003f26070 */
[----:B0-----:R-:W-:-:S06]  /*0110*/  ULEA UR4, UR5, UR4, 0x18 ;  /* 0x0000000405047291 */ /* 0x001fcc000f8ec0ff */
[----:B------:R-:W-:-:S05]  /*0120*/  LEA R5, R6, UR4, 0x2 ;  /* 0x0000000406057c11 */ /* 0x000fca000f8e10ff */
[----:B--2---:R0:W-:Y:S01]  /*0130*/  STS [R5], R4 ;  /* 0x0000000405007388 */ /* 0x0041e20000000800 */
[----:B------:R-:W-:Y:S06]  /*0140*/  BAR.SYNC.DEFER_BLOCKING 0x0 ;  /* 0x0000000000007b1d */ /* 0x000fec0000010000 */
[----:B------:R-:W-:Y:S05]  /*0150*/  @!P1 BRA `(.L_x_13) ;  /* 0x00000000002c9947 */ /* 0x000fea0003800000 */
.L_x_14:
[----:B------:R-:W-:-:S04]  /*0160*/  SHF.R.U32.HI R8, RZ, 0x1, R0 ;  /* 0x00000001ff087819 */ /* 0x000fc80000011600 */
[----:B------:R-:W-:-:S13]  /*0170*/  ISETP.GE.U32.AND P1, PT, R6, R8, PT ;  /* 0x000000080600720c */ /* 0x000fda0003f26070 */
[----:B------:R-:W-:Y:S01]  /*0180*/  @!P1 LEA R2, R8, R5, 0x2 ;  /* 0x0000000508029211 */ /* 0x000fe200078e10ff */
[----:B------:R-:W-:Y:S05]  /*0190*/  @!P1 LDS R3, [R5] ;  /* 0x0000000005039984 */ /* 0x000fea0000000800 */
[----:B------:R-:W0:Y:S02]  /*01a0*/  @!P1 LDS R2, [R2] ;  /* 0x0000000002029984 */ /* 0x000e240000000800 */
[----:B0-----:R-:W-:-:S05]  /*01b0*/  @!P1 FADD R4, R2, R3 ;  /* 0x0000000302049221 */ /* 0x001fca0000000000 */
[----:B------:R1:W-:Y:S01]  /*01c0*/  @!P1 STS [R5], R4 ;  /* 0x0000000405009388 */ /* 0x0003e20000000800 */
[----:B------:R-:W-:Y:S01]  /*01d0*/  BAR.SYNC.DEFER_BLOCKING 0x0 ;  /* 0x0000000000007b1d */ /* 0x000fe20000010000 */
[----:B------:R-:W-:Y:S01]  /*01e0*/  ISETP.GT.U32.AND P1, PT, R0, 0x3, PT ;  /* 0x000000030000780c */ /* 0x000fe20003f24070 */
[----:B------:R-:W-:-:S12]  /*01f0*/  IMAD.MOV.U32 R0, RZ, RZ, R8 ;  /* 0x000000ffff007224 */ /* 0x000fd800078e0008 */
[----:B-1----:R-:W-:Y:S05]  /*0200*/  @P1 BRA `(.L_x_14) ;  /* 0xfffffffc00d41947 */ /* 0x002fea000383ffff */
.L_x_13:
[----:B------:R-:W-:Y:S05]  /*0210*/  @P0 EXIT ;  /* 0x000000000000094d */ /* 0x000fea0003800000 */
[----:B------:R-:W1:Y:S01]  /*0220*/  S2UR UR5, SR_CgaCtaId ;  /* 0x00000000000579c3 */ /* 0x000e620000008800 */
[----:B------:R-:W-:-:S07]  /*0230*/  UMOV UR4, 0x400 ;  /* 0x0000040000047882 */ /* 0x000fce0000000000 */
[----:B------:R-:W2:Y:S01]  /*0240*/  LDC.64 R2, c[0x0][0x388] ;  /* 0x0000e200ff027b82 */ /* 0x000ea20000000a00 */
[----:B-1----:R-:W-:Y:S01]  /*0250*/  ULEA UR4, UR5, UR4, 0x18 ;  /* 0x0000000405047291 */ /* 0x002fe2000f8ec0ff */
[----:B--2---:R-:W-:-:S08]  /*0260*/  IMAD.WIDE.U32 R2, R7, 0x4, R2 ;  /* 0x0000000407027825 */ /* 0x004fd000078e0002 */
[----:B0-----:R-:W0:Y:S04]  /*0270*/  LDS R5, [UR4] ;  /* 0x00000004ff057984 */ /* 0x001e280008000800 */
[----:B0-----:R-:W-:Y:S01]  /*0280*/  STG.E desc[UR6][R2.64], R5 ;  /* 0x0000000502007986 */ /* 0x001fe2000c101906 */
[----:B------:R-:W-:Y:S05]  /*0290*/  EXIT ;  /* 0x000000000000794d */ /* 0x000fea0003800000 */
.L_x_15:
        /* <DEDUP_REMOVED lines=14> */
.L_x_22:


//--------------------- .text._Z9mapKernelPfS_i   --------------------------
	.section	.text._Z9mapKernelPfS_i,"ax",@progbits
	.align	128
        .global         _Z9mapKernelPfS_i
        .type           _Z9mapKernelPfS_i,@function
        .size           _Z9mapKernelPfS_i,(.L_x_23 - _Z9mapKernelPfS_i)
        .other          _Z9mapKernelPfS_i,@"STO_CUDA_ENTRY STV_DEFAULT"
_Z9mapKernelPfS_i:
.text._Z9mapKernelPfS_i:
        /* <DEDUP_REMOVED lines=8> */
[----:B------:R-:W0:Y:S01]  /*0080*/  LDC.64 R2, c[0x0][0x380] ;  /* 0x0000e000ff027b82 */ /* 0x000e220000000a00 */
[----:B------:R-:W1:Y:S07]  /*0090*/  LDCU.64 UR4, c[0x0][0x358] ;  /* 0x00006b00ff0477ac */ /* 0x000e6e0008000a00 */
[----:B------:R-:W2:Y:S01]  /*00a0*/  LDC.64 R4, c[0x0][0x388] ;  /* 0x0000e200ff047b82 */ /* 0x000ea20000000a00 */
[----:B0-----:R-:W-:-:S06]  /*00b0*/  IMAD.WIDE R2, R7, 0x4, R2 ;  /* 0x0000000407027825 */ /* 0x001fcc00078e0202 */
[----:B-1----:R-:W3:Y:S01]  /*00c0*/  LDG.E R2, desc[UR4][R2.64] ;  /* 0x0000000402027981 */ /* 0x002ee2000c1e1900 */
[----:B--2---:R-:W-:-:S04]  /*00d0*/  IMAD.WIDE R4, R7, 0x4, R4 ;  /* 0x0000000407047825 */ /* 0x004fc800078e0204 */
[----:B---3--:R-:W-:-:S04]  /*00e0*/  FADD R9, R2, R2 ;  /* 0x0000000202097221 */ /* 0x008fc80000000000 */
[----:B------:R-:W-:-:S04]  /*00f0*/  FFMA R9, R2, R2, R9 ;  /* 0x0000000202097223 */ /* 0x000fc80000000009 */
[----:B------:R-:W-:-:S05]  /*0100*/  FADD R9, R9, 1 ;  /* 0x3f80000009097421 */ /* 0x000fca0000000000 */
[----:B------:R-:W-:Y:S01]  /*0110*/  STG.E desc[UR4][R4.64], R9 ;  /* 0x0000000904007986 */ /* 0x000fe2000c101904 */
[----:B------:R-:W-:Y:S05]  /*0120*/  EXIT ;  /* 0x000000000000794d */ /* 0x000fea0003800000 */
.L_x_16:
        /* <DEDUP_REMOVED lines=13> */
.L_x_23:


//--------------------- .nv.shared._Z10stencil5ptPfS_ii --------------------------
	.section	.nv.shared._Z10stencil5ptPfS_ii,"aw",@nobits
	.sectionflags	@""
	.align	16
	.zero		1024


//--------------------- .nv.shared.reserved.0     --------------------------
	.section	.nv.shared.reserved.0,"aw",@nobits
	.weak		__nv_reservedSMEM_offset_0_alias
	.size		__nv_reservedSMEM_offset_0_alias, 0, 64
	.other		__nv_reservedSMEM_offset_0_alias,@"STO_CUDA_RESERVED_SHARED STV_DEFAULT"
__nv_reservedSMEM_offset_0_alias:
	.zero		0
	.zero		64


//--------------------- .nv.shared._Z11matMulTiledPfS_S_i --------------------------
	.section	.nv.shared._Z11matMulTiledPfS_S_i,"aw",@nobits
	.sectionflags	@""
	.align	16
.nv.shared._Z11matMulTiledPfS_S_i:
	.zero		3072


//--------------------- .nv.shared._Z11matMulBasicPfS_S_i --------------------------
	.section	.nv.shared._Z11matMulBasicPfS_S_i,"aw",@nobits
	.sectionflags	@""
	.align	16
	.zero		1024


//--------------------- .nv.shared._Z15histogramKernelPhPii --------------------------
	.section	.nv.shared._Z15histogramKernelPhPii,"aw",@nobits
	.sectionflags	@""
	.align	16
	.zero		1024


//--------------------- .nv.shared._Z15reduceOptimizedPfS_i --------------------------
	.section	.nv.shared._Z15reduceOptimizedPfS_i,"aw",@nobits
	.sectionflags	@""
	.align	16
	.zero		1024


//--------------------- .nv.shared._Z11reduceBasicPfS_i --------------------------
	.section	.nv.shared._Z11reduceBasicPfS_i,"aw",@nobits
	.sectionflags	@""
	.align	16
	.zero		1024


//--------------------- .nv.shared._Z9mapKernelPfS_i --------------------------
	.section	.nv.shared._Z9mapKernelPfS_i,"aw",@nobits
	.sectionflags	@""
	.align	16
	.zero		1024


//--------------------- .nv.constant0._Z10stencil5ptPfS_ii --------------------------
	.section	.nv.constant0._Z10stencil5ptPfS_ii,"a",@progbits
	.sectionflags	@""
	.align	4
.nv.constant0._Z10stencil5ptPfS_ii:
	.zero		920


//--------------------- .nv.constant0._Z11matMulTiledPfS_S_i --------------------------
	.section	.nv.constant0._Z11matMulTiledPfS_S_i,"a",@progbits
	.sectionflags	@""
	.align	4
.nv.constant0._Z11matMulTiledPfS_S_i:
	.zero		924


//--------------------- .nv.constant0._Z11matMulBasicPfS_S_i --------------------------
	.section	.nv.constant0._Z11matMulBasicPfS_S_i,"a",@progbits
	.sectionflags	@""
	.align	4
.nv.constant0._Z11matMulBasicPfS_S_i:
	.zero		924


//--------------------- .nv.constant0._Z15histogramKernelPhPii --------------------------
	.section	.nv.constant0._Z15histogramKernelPhPii,"a",@progbits
	.sectionflags	@""
	.align	4
.nv.constant0._Z15histogramKernelPhPii:
	.zero		916


//--------------------- .nv.constant0._Z15reduceOptimizedPfS_i --------------------------
	.section	.nv.constant0._Z15reduceOptimizedPfS_i,"a",@progbits
	.sectionflags	@""
	.align	4
.nv.constant0._Z15reduceOptimizedPfS_i:
	.zero		916


//--------------------- .nv.constant0._Z11reduceBasicPfS_i --------------------------
	.section	.nv.constant0._Z11reduceBasicPfS_i,"a",@progbits
	.sectionflags	@""
	.align	4
.nv.constant0._Z11reduceBasicPfS_i:
	.zero		916


//--------------------- .nv.constant0._Z9mapKernelPfS_i --------------------------
	.section	.nv.constant0._Z9mapKernelPfS_i,"a",@progbits
	.sectionflags	@""
	.align	4
.nv.constant0._Z9mapKernelPfS_i:
	.zero		916


//--------------------- SYMBOLS --------------------------

	.type		.nv.reservedSmem.offset0,@object
	.size		.nv.reservedSmem.offset0,0x4
	.type		.nv.reservedSmem.cap,@object
	.size		.nv.reservedSmem.cap,0x4
